//
// Generated by NVIDIA NVVM Compiler
//
// Compiler Build ID: CL-36424714
// Cuda compilation tools, release 13.0, V13.0.88
// Based on NVVM 20.0.0
//

.version 9.0
.target sm_100
.address_size 64

	// .globl	_Z21nonLocalMeansConstMemPKfiiiiifPf
.const .align 4 .b8 kernel[500];

.visible .entry _Z21nonLocalMeansConstMemPKfiiiiifPf(
	.param .u64 .ptr .align 1 _Z21nonLocalMeansConstMemPKfiiiiifPf_param_0,
	.param .u32 _Z21nonLocalMeansConstMemPKfiiiiifPf_param_1,
	.param .u32 _Z21nonLocalMeansConstMemPKfiiiiifPf_param_2,
	.param .u32 _Z21nonLocalMeansConstMemPKfiiiiifPf_param_3,
	.param .u32 _Z21nonLocalMeansConstMemPKfiiiiifPf_param_4,
	.param .u32 _Z21nonLocalMeansConstMemPKfiiiiifPf_param_5,
	.param .f32 _Z21nonLocalMeansConstMemPKfiiiiifPf_param_6,
	.param .u64 .ptr .align 1 _Z21nonLocalMeansConstMemPKfiiiiifPf_param_7
)
{
	.reg .pred 	%p<81>;
	.reg .b32 	%r<159>;
	.reg .b32 	%f<307>;
	.reg .b64 	%rd<43>;

	ld.param.u64 	%rd6, [_Z21nonLocalMeansConstMemPKfiiiiifPf_param_0];
	ld.param.u32 	%r68, [_Z21nonLocalMeansConstMemPKfiiiiifPf_param_1];
	ld.param.u32 	%r73, [_Z21nonLocalMeansConstMemPKfiiiiifPf_param_2];
	ld.param.u32 	%r70, [_Z21nonLocalMeansConstMemPKfiiiiifPf_param_3];
	ld.param.u32 	%r72, [_Z21nonLocalMeansConstMemPKfiiiiifPf_param_5];
	ld.param.u64 	%rd5, [_Z21nonLocalMeansConstMemPKfiiiiifPf_param_7];
	cvta.to.global.u64 	%rd1, %rd6;
	mov.u32 	%r1, %tid.x;
	mov.u32 	%r74, %ctaid.x;
	mov.u32 	%r75, %ntid.x;
	mul.lo.s32 	%r2, %r74, %r75;
	add.s32 	%r3, %r2, %r1;
	mov.u32 	%r76, %tid.y;
	mov.u32 	%r77, %ctaid.y;
	mov.u32 	%r78, %ntid.y;
	mad.lo.s32 	%r79, %r77, %r78, %r76;
	mov.u32 	%r80, %tid.z;
	mov.u32 	%r81, %ctaid.z;
	mov.u32 	%r82, %ntid.z;
	mad.lo.s32 	%r5, %r81, %r82, %r80;
	setp.ge.s32 	%p1, %r3, %r68;
	setp.ge.s32 	%p2, %r79, %r73;
	or.pred  	%p3, %p1, %p2;
	setp.ge.s32 	%p4, %r5, %r70;
	or.pred  	%p5, %p3, %p4;
	@%p5 bra 	$L__BB0_51;
	ld.param.u32 	%r141, [_Z21nonLocalMeansConstMemPKfiiiiifPf_param_4];
	cvta.to.global.u64 	%rd7, %rd5;
	mad.lo.s32 	%r83, %r73, %r5, %r79;
	mad.lo.s32 	%r84, %r83, %r68, %r3;
	mul.wide.s32 	%rd8, %r84, 4;
	add.s64 	%rd2, %rd7, %rd8;
	mov.b32 	%r85, 0;
	st.global.u32 	[%rd2], %r85;
	add.s32 	%r6, %r72, %r5;
	sub.s32 	%r86, %r6, %r141;
	max.s32 	%r144, %r72, %r86;
	add.s32 	%r87, %r72, %r70;
	add.s32 	%r88, %r6, %r141;
	setp.gt.s32 	%p6, %r87, %r88;
	add.s32 	%r89, %r87, -1;
	selp.b32 	%r8, %r88, %r89, %p6;
	add.s32 	%r9, %r72, %r79;
	sub.s32 	%r90, %r9, %r141;
	max.s32 	%r10, %r72, %r90;
	add.s32 	%r11, %r72, %r73;
	add.s32 	%r91, %r9, %r141;
	setp.gt.s32 	%p7, %r11, %r91;
	add.s32 	%r92, %r11, -1;
	selp.b32 	%r12, %r91, %r92, %p7;
	add.s32 	%r13, %r72, %r3;
	sub.s32 	%r93, %r13, %r141;
	max.s32 	%r14, %r72, %r93;
	add.s32 	%r15, %r72, %r68;
	add.s32 	%r94, %r13, %r141;
	setp.gt.s32 	%p8, %r15, %r94;
	add.s32 	%r95, %r15, -1;
	selp.b32 	%r16, %r94, %r95, %p8;
	setp.gt.s32 	%p9, %r144, %r8;
	mov.f32 	%f268, 0f00000000;
	mov.f32 	%f269, %f268;
	mov.f32 	%f270, %f268;
	@%p9 bra 	$L__BB0_50;
	ld.param.f32 	%f240, [_Z21nonLocalMeansConstMemPKfiiiiifPf_param_6];
	neg.s32 	%r17, %r72;
	setp.gt.s32 	%p10, %r72, -1;
	shl.b32 	%r18, %r72, 1;
	add.s32 	%r19, %r11, %r72;
	add.s32 	%r20, %r15, %r72;
	or.b32  	%r21, %r18, 1;
	mul.f32 	%f1, %f240, %f240;
	@%p10 bra 	$L__BB0_29;
	add.s32 	%r22, %r16, 1;
	sub.s32 	%r127, %r22, %r14;
	sub.s32 	%r23, %r16, %r14;
	and.b32  	%r24, %r127, 3;
	mov.f32 	%f204, 0f80000000;
	div.rn.f32 	%f205, %f204, %f1;
	fma.rn.f32 	%f206, %f205, 0f3BBB989D, 0f3F000000;
	cvt.sat.f32.f32 	%f207, %f206;
	mov.f32 	%f208, 0f4B400001;
	mov.f32 	%f209, 0f437C0000;
	fma.rm.f32 	%f210, %f207, %f209, %f208;
	add.f32 	%f211, %f210, 0fCB40007F;
	neg.f32 	%f212, %f211;
	fma.rn.f32 	%f213, %f205, 0f3FB8AA3B, %f212;
	fma.rn.f32 	%f2, %f205, 0f32A57060, %f213;
	mov.b32 	%r128, %f210;
	shl.b32 	%r129, %r128, 23;
	mov.b32 	%f3, %r129;
	add.s32 	%r25, %r14, 1;
	add.s32 	%r26, %r14, 2;
	add.s32 	%r27, %r14, 3;
	add.s32 	%r131, %r3, %r72;
	neg.s32 	%r28, %r131;
	mov.f32 	%f268, 0f00000000;
	mov.f32 	%f270, %f268;
	mov.f32 	%f269, %f268;
$L__BB0_4:
	setp.le.s32 	%p30, %r10, %r12;
	@%p30 bra 	$L__BB0_6;
$L__BB0_5:
	add.s32 	%r30, %r144, 1;
	setp.eq.s32 	%p80, %r144, %r8;
	mov.u32 	%r144, %r30;
	@%p80 bra 	$L__BB0_50;
	bra.uni 	$L__BB0_4;
$L__BB0_6:
	mul.lo.s32 	%r31, %r144, %r19;
	mov.u32 	%r145, %r10;
$L__BB0_7:
	mov.u32 	%r32, %r145;
	setp.ge.s32 	%p31, %r16, %r14;
	@%p31 bra 	$L__BB0_9;
$L__BB0_8:
	add.s32 	%r145, %r32, 1;
	setp.eq.s32 	%p79, %r32, %r12;
	@%p79 bra 	$L__BB0_5;
	bra.uni 	$L__BB0_7;
$L__BB0_9:
	setp.eq.s32 	%p32, %r24, 0;
	add.s32 	%r132, %r32, %r31;
	mul.lo.s32 	%r34, %r132, %r20;
	mov.u32 	%r146, %r14;
	@%p32 bra 	$L__BB0_18;
	setp.eq.s32 	%p33, %r32, %r9;
	setp.eq.s32 	%p34, %r144, %r6;
	setp.eq.s32 	%p35, %r14, %r13;
	and.pred  	%p36, %p35, %p33;
	and.pred  	%p37, %p34, %p36;
	add.s32 	%r133, %r14, %r34;
	mul.wide.s32 	%rd39, %r133, 4;
	add.s64 	%rd3, %rd1, %rd39;
	@%p37 bra 	$L__BB0_12;
	ex2.approx.ftz.f32 	%f215, %f2;
	mul.f32 	%f216, %f215, %f3;
	add.f32 	%f269, %f269, %f216;
	setp.gt.f32 	%p38, %f216, %f270;
	selp.f32 	%f270, %f216, %f270, %p38;
	ld.global.f32 	%f217, [%rd3];
	fma.rn.f32 	%f268, %f216, %f217, %f268;
	st.global.f32 	[%rd2], %f268;
$L__BB0_12:
	setp.eq.s32 	%p39, %r24, 1;
	mov.u32 	%r146, %r25;
	@%p39 bra 	$L__BB0_18;
	setp.eq.s32 	%p42, %r25, %r13;
	and.pred  	%p43, %p42, %p33;
	and.pred  	%p44, %p34, %p43;
	@%p44 bra 	$L__BB0_15;
	ex2.approx.ftz.f32 	%f218, %f2;
	mul.f32 	%f219, %f218, %f3;
	add.f32 	%f269, %f269, %f219;
	setp.gt.f32 	%p45, %f219, %f270;
	selp.f32 	%f270, %f219, %f270, %p45;
	ld.global.f32 	%f220, [%rd3+4];
	fma.rn.f32 	%f268, %f219, %f220, %f268;
	st.global.f32 	[%rd2], %f268;
$L__BB0_15:
	setp.eq.s32 	%p46, %r24, 2;
	mov.u32 	%r146, %r26;
	@%p46 bra 	$L__BB0_18;
	setp.eq.s32 	%p49, %r26, %r13;
	and.pred  	%p50, %p49, %p33;
	and.pred  	%p51, %p34, %p50;
	mov.u32 	%r146, %r27;
	@%p51 bra 	$L__BB0_18;
	ex2.approx.ftz.f32 	%f221, %f2;
	mul.f32 	%f222, %f221, %f3;
	add.f32 	%f269, %f269, %f222;
	setp.gt.f32 	%p52, %f222, %f270;
	selp.f32 	%f270, %f222, %f270, %p52;
	ld.global.f32 	%f223, [%rd3+8];
	fma.rn.f32 	%f268, %f222, %f223, %f268;
	st.global.f32 	[%rd2], %f268;
	mov.u32 	%r146, %r27;
$L__BB0_18:
	setp.lt.u32 	%p53, %r23, 3;
	@%p53 bra 	$L__BB0_8;
	add.s32 	%r148, %r146, %r34;
	add.s32 	%r147, %r28, %r146;
$L__BB0_20:
	setp.eq.s32 	%p54, %r32, %r9;
	setp.eq.s32 	%p55, %r144, %r6;
	setp.eq.s32 	%p56, %r147, 0;
	and.pred  	%p57, %p56, %p54;
	and.pred  	%p58, %p55, %p57;
	mul.wide.s32 	%rd40, %r148, 4;
	add.s64 	%rd4, %rd1, %rd40;
	@%p58 bra 	$L__BB0_22;
	ex2.approx.ftz.f32 	%f224, %f2;
	mul.f32 	%f225, %f224, %f3;
	add.f32 	%f269, %f269, %f225;
	setp.gt.f32 	%p59, %f225, %f270;
	selp.f32 	%f270, %f225, %f270, %p59;
	ld.global.f32 	%f226, [%rd4];
	fma.rn.f32 	%f268, %f225, %f226, %f268;
	st.global.f32 	[%rd2], %f268;
$L__BB0_22:
	add.s32 	%r134, %r146, 1;
	setp.eq.s32 	%p62, %r134, %r13;
	and.pred  	%p63, %p62, %p54;
	and.pred  	%p64, %p55, %p63;
	@%p64 bra 	$L__BB0_24;
	ex2.approx.ftz.f32 	%f227, %f2;
	mul.f32 	%f228, %f227, %f3;
	add.f32 	%f269, %f269, %f228;
	setp.gt.f32 	%p65, %f228, %f270;
	selp.f32 	%f270, %f228, %f270, %p65;
	ld.global.f32 	%f229, [%rd4+4];
	fma.rn.f32 	%f268, %f228, %f229, %f268;
	st.global.f32 	[%rd2], %f268;
$L__BB0_24:
	add.s32 	%r135, %r146, 2;
	setp.eq.s32 	%p68, %r135, %r13;
	and.pred  	%p69, %p68, %p54;
	and.pred  	%p70, %p55, %p69;
	@%p70 bra 	$L__BB0_26;
	ex2.approx.ftz.f32 	%f230, %f2;
	mul.f32 	%f231, %f230, %f3;
	add.f32 	%f269, %f269, %f231;
	setp.gt.f32 	%p71, %f231, %f270;
	selp.f32 	%f270, %f231, %f270, %p71;
	ld.global.f32 	%f232, [%rd4+8];
	fma.rn.f32 	%f268, %f231, %f232, %f268;
	st.global.f32 	[%rd2], %f268;
$L__BB0_26:
	add.s32 	%r136, %r146, 3;
	setp.eq.s32 	%p74, %r136, %r13;
	and.pred  	%p75, %p74, %p54;
	and.pred  	%p76, %p55, %p75;
	@%p76 bra 	$L__BB0_28;
	ex2.approx.ftz.f32 	%f233, %f2;
	mul.f32 	%f234, %f233, %f3;
	add.f32 	%f269, %f269, %f234;
	setp.gt.f32 	%p77, %f234, %f270;
	selp.f32 	%f270, %f234, %f270, %p77;
	ld.global.f32 	%f235, [%rd4+12];
	fma.rn.f32 	%f268, %f234, %f235, %f268;
	st.global.f32 	[%rd2], %f268;
$L__BB0_28:
	add.s32 	%r146, %r146, 4;
	add.s32 	%r148, %r148, 4;
	add.s32 	%r147, %r147, 4;
	setp.eq.s32 	%p78, %r146, %r22;
	@%p78 bra 	$L__BB0_8;
	bra.uni 	$L__BB0_20;
$L__BB0_29:
	and.b32  	%r44, %r72, 1;
	mov.f32 	%f268, 0f00000000;
	mov.u64 	%rd31, kernel;
	mov.f32 	%f270, %f268;
	mov.f32 	%f269, %f268;
$L__BB0_30:
	ld.param.u32 	%r142, [_Z21nonLocalMeansConstMemPKfiiiiifPf_param_4];
	add.s32 	%r96, %r9, %r142;
	setp.gt.s32 	%p11, %r11, %r96;
	add.s32 	%r97, %r11, -1;
	selp.b32 	%r98, %r96, %r97, %p11;
	setp.gt.s32 	%p12, %r10, %r98;
	@%p12 bra 	$L__BB0_49;
	mov.u32 	%r151, %r10;
$L__BB0_32:
	setp.lt.s32 	%p13, %r16, %r14;
	@%p13 bra 	$L__BB0_48;
	mov.u32 	%r152, %r14;
$L__BB0_34:
	setp.eq.s32 	%p14, %r151, %r9;
	setp.eq.s32 	%p15, %r144, %r6;
	setp.eq.s32 	%p16, %r152, %r13;
	and.pred  	%p17, %p16, %p14;
	and.pred  	%p18, %p15, %p17;
	@%p18 bra 	$L__BB0_47;
	mov.f32 	%f292, 0f00000000;
	mov.u32 	%r153, %r17;
$L__BB0_36:
	add.s32 	%r99, %r153, %r144;
	mad.lo.s32 	%r49, %r99, %r19, %r151;
	add.s32 	%r100, %r153, %r72;
	mad.lo.s32 	%r50, %r100, %r21, %r72;
	add.s32 	%r101, %r100, %r5;
	mad.lo.s32 	%r51, %r101, %r19, %r9;
	mov.u32 	%r154, %r17;
$L__BB0_37:
	setp.lt.u32 	%p19, %r18, 7;
	add.s32 	%r102, %r49, %r154;
	mad.lo.s32 	%r53, %r102, %r20, %r152;
	add.s32 	%r103, %r50, %r154;
	mad.lo.s32 	%r54, %r103, %r21, %r72;
	add.s32 	%r104, %r51, %r154;
	mad.lo.s32 	%r55, %r104, %r20, %r13;
	mov.u32 	%r156, %r17;
	@%p19 bra 	$L__BB0_40;
	mov.u32 	%r156, %r17;
$L__BB0_39:
	.pragma "nounroll";
	add.s32 	%r105, %r53, %r156;
	add.s32 	%r106, %r54, %r156;
	add.s32 	%r107, %r55, %r156;
	mul.wide.s32 	%rd9, %r106, 4;
	mov.u64 	%rd10, kernel;
	add.s64 	%rd11, %rd10, %rd9;
	ld.const.f32 	%f101, [%rd11];
	mul.wide.s32 	%rd12, %r105, 4;
	add.s64 	%rd13, %rd1, %rd12;
	ld.global.f32 	%f102, [%rd13];
	mul.wide.s32 	%rd14, %r107, 4;
	add.s64 	%rd15, %rd1, %rd14;
	ld.global.f32 	%f103, [%rd15];
	sub.f32 	%f104, %f102, %f103;
	mul.f32 	%f105, %f101, %f104;
	fma.rn.f32 	%f106, %f104, %f105, %f292;
	ld.const.f32 	%f107, [%rd11+4];
	ld.global.f32 	%f108, [%rd13+4];
	ld.global.f32 	%f109, [%rd15+4];
	sub.f32 	%f110, %f108, %f109;
	mul.f32 	%f111, %f107, %f110;
	fma.rn.f32 	%f112, %f110, %f111, %f106;
	ld.const.f32 	%f113, [%rd11+8];
	ld.global.f32 	%f114, [%rd13+8];
	ld.global.f32 	%f115, [%rd15+8];
	sub.f32 	%f116, %f114, %f115;
	mul.f32 	%f117, %f113, %f116;
	fma.rn.f32 	%f118, %f116, %f117, %f112;
	ld.const.f32 	%f119, [%rd11+12];
	ld.global.f32 	%f120, [%rd13+12];
	ld.global.f32 	%f121, [%rd15+12];
	sub.f32 	%f122, %f120, %f121;
	mul.f32 	%f123, %f119, %f122;
	fma.rn.f32 	%f124, %f122, %f123, %f118;
	ld.const.f32 	%f125, [%rd11+16];
	ld.global.f32 	%f126, [%rd13+16];
	ld.global.f32 	%f127, [%rd15+16];
	sub.f32 	%f128, %f126, %f127;
	mul.f32 	%f129, %f125, %f128;
	fma.rn.f32 	%f130, %f128, %f129, %f124;
	ld.const.f32 	%f131, [%rd11+20];
	ld.global.f32 	%f132, [%rd13+20];
	ld.global.f32 	%f133, [%rd15+20];
	sub.f32 	%f134, %f132, %f133;
	mul.f32 	%f135, %f131, %f134;
	fma.rn.f32 	%f136, %f134, %f135, %f130;
	ld.const.f32 	%f137, [%rd11+24];
	ld.global.f32 	%f138, [%rd13+24];
	ld.global.f32 	%f139, [%rd15+24];
	sub.f32 	%f140, %f138, %f139;
	mul.f32 	%f141, %f137, %f140;
	fma.rn.f32 	%f142, %f140, %f141, %f136;
	ld.const.f32 	%f143, [%rd11+28];
	ld.global.f32 	%f144, [%rd13+28];
	ld.global.f32 	%f145, [%rd15+28];
	sub.f32 	%f146, %f144, %f145;
	mul.f32 	%f147, %f143, %f146;
	fma.rn.f32 	%f292, %f146, %f147, %f142;
	add.s32 	%r156, %r156, 8;
	add.s32 	%r108, %r156, %r72;
	and.b32  	%r109, %r21, -8;
	setp.ne.s32 	%p20, %r108, %r109;
	@%p20 bra 	$L__BB0_39;
$L__BB0_40:
	and.b32  	%r110, %r18, 6;
	setp.lt.u32 	%p21, %r110, 3;
	@%p21 bra 	$L__BB0_42;
	add.s32 	%r111, %r53, %r156;
	add.s32 	%r112, %r54, %r156;
	add.s32 	%r113, %r55, %r156;
	mul.wide.s32 	%rd16, %r112, 4;
	add.s64 	%rd18, %rd31, %rd16;
	ld.const.f32 	%f148, [%rd18];
	mul.wide.s32 	%rd19, %r111, 4;
	add.s64 	%rd20, %rd1, %rd19;
	ld.global.f32 	%f149, [%rd20];
	mul.wide.s32 	%rd21, %r113, 4;
	add.s64 	%rd22, %rd1, %rd21;
	ld.global.f32 	%f150, [%rd22];
	sub.f32 	%f151, %f149, %f150;
	mul.f32 	%f152, %f148, %f151;
	fma.rn.f32 	%f153, %f151, %f152, %f292;
	ld.const.f32 	%f154, [%rd18+4];
	ld.global.f32 	%f155, [%rd20+4];
	ld.global.f32 	%f156, [%rd22+4];
	sub.f32 	%f157, %f155, %f156;
	mul.f32 	%f158, %f154, %f157;
	fma.rn.f32 	%f159, %f157, %f158, %f153;
	ld.const.f32 	%f160, [%rd18+8];
	ld.global.f32 	%f161, [%rd20+8];
	ld.global.f32 	%f162, [%rd22+8];
	sub.f32 	%f163, %f161, %f162;
	mul.f32 	%f164, %f160, %f163;
	fma.rn.f32 	%f165, %f163, %f164, %f159;
	ld.const.f32 	%f166, [%rd18+12];
	ld.global.f32 	%f167, [%rd20+12];
	ld.global.f32 	%f168, [%rd22+12];
	sub.f32 	%f169, %f167, %f168;
	mul.f32 	%f170, %f166, %f169;
	fma.rn.f32 	%f292, %f169, %f170, %f165;
	add.s32 	%r156, %r156, 4;
$L__BB0_42:
	setp.eq.s32 	%p22, %r44, 0;
	@%p22 bra 	$L__BB0_44;
	add.s32 	%r114, %r53, %r156;
	add.s32 	%r115, %r54, %r156;
	add.s32 	%r116, %r55, %r156;
	mul.wide.s32 	%rd23, %r115, 4;
	add.s64 	%rd25, %rd31, %rd23;
	ld.const.f32 	%f171, [%rd25];
	mul.wide.s32 	%rd26, %r114, 4;
	add.s64 	%rd27, %rd1, %rd26;
	ld.global.f32 	%f172, [%rd27];
	mul.wide.s32 	%rd28, %r116, 4;
	add.s64 	%rd29, %rd1, %rd28;
	ld.global.f32 	%f173, [%rd29];
	sub.f32 	%f174, %f172, %f173;
	mul.f32 	%f175, %f171, %f174;
	fma.rn.f32 	%f176, %f174, %f175, %f292;
	ld.const.f32 	%f177, [%rd25+4];
	ld.global.f32 	%f178, [%rd27+4];
	ld.global.f32 	%f179, [%rd29+4];
	sub.f32 	%f180, %f178, %f179;
	mul.f32 	%f181, %f177, %f180;
	fma.rn.f32 	%f292, %f180, %f181, %f176;
	add.s32 	%r156, %r156, 2;
$L__BB0_44:
	add.s32 	%r117, %r53, %r156;
	add.s32 	%r118, %r54, %r156;
	add.s32 	%r119, %r55, %r156;
	mul.wide.s32 	%rd30, %r118, 4;
	add.s64 	%rd32, %rd31, %rd30;
	ld.const.f32 	%f182, [%rd32];
	mul.wide.s32 	%rd33, %r117, 4;
	add.s64 	%rd34, %rd1, %rd33;
	ld.global.f32 	%f183, [%rd34];
	mul.wide.s32 	%rd35, %r119, 4;
	add.s64 	%rd36, %rd1, %rd35;
	ld.global.f32 	%f184, [%rd36];
	sub.f32 	%f185, %f183, %f184;
	mul.f32 	%f186, %f182, %f185;
	fma.rn.f32 	%f292, %f185, %f186, %f292;
	add.s32 	%r63, %r154, 1;
	setp.ne.s32 	%p23, %r154, %r72;
	mov.u32 	%r154, %r63;
	@%p23 bra 	$L__BB0_37;
	add.s32 	%r64, %r153, 1;
	setp.ne.s32 	%p24, %r153, %r72;
	mov.u32 	%r153, %r64;
	@%p24 bra 	$L__BB0_36;
	ld.param.f32 	%f241, [_Z21nonLocalMeansConstMemPKfiiiiifPf_param_6];
	neg.f32 	%f187, %f292;
	mul.f32 	%f188, %f241, %f241;
	div.rn.f32 	%f189, %f187, %f188;
	fma.rn.f32 	%f190, %f189, 0f3BBB989D, 0f3F000000;
	cvt.sat.f32.f32 	%f191, %f190;
	mov.f32 	%f192, 0f4B400001;
	mov.f32 	%f193, 0f437C0000;
	fma.rm.f32 	%f194, %f191, %f193, %f192;
	add.f32 	%f195, %f194, 0fCB40007F;
	neg.f32 	%f196, %f195;
	fma.rn.f32 	%f197, %f189, 0f3FB8AA3B, %f196;
	fma.rn.f32 	%f198, %f189, 0f32A57060, %f197;
	mov.b32 	%r120, %f194;
	shl.b32 	%r121, %r120, 23;
	mov.b32 	%f199, %r121;
	ex2.approx.ftz.f32 	%f200, %f198;
	mul.f32 	%f201, %f200, %f199;
	add.f32 	%f269, %f269, %f201;
	setp.gt.f32 	%p25, %f201, %f270;
	selp.f32 	%f270, %f201, %f270, %p25;
	mad.lo.s32 	%r122, %r144, %r19, %r151;
	mad.lo.s32 	%r123, %r122, %r20, %r152;
	mul.wide.s32 	%rd37, %r123, 4;
	add.s64 	%rd38, %rd1, %rd37;
	ld.global.f32 	%f202, [%rd38];
	fma.rn.f32 	%f268, %f201, %f202, %f268;
	st.global.f32 	[%rd2], %f268;
$L__BB0_47:
	add.s32 	%r65, %r152, 1;
	setp.ne.s32 	%p26, %r152, %r16;
	mov.u32 	%r152, %r65;
	@%p26 bra 	$L__BB0_34;
$L__BB0_48:
	ld.param.u32 	%r143, [_Z21nonLocalMeansConstMemPKfiiiiifPf_param_4];
	add.s32 	%r66, %r151, 1;
	add.s32 	%r124, %r9, %r143;
	setp.gt.s32 	%p27, %r11, %r124;
	add.s32 	%r125, %r11, -1;
	selp.b32 	%r126, %r124, %r125, %p27;
	setp.ne.s32 	%p28, %r151, %r126;
	mov.u32 	%r151, %r66;
	@%p28 bra 	$L__BB0_32;
$L__BB0_49:
	add.s32 	%r67, %r144, 1;
	setp.ne.s32 	%p29, %r144, %r8;
	mov.u32 	%r144, %r67;
	@%p29 bra 	$L__BB0_30;
$L__BB0_50:
	add.s32 	%r137, %r11, %r72;
	add.s32 	%r138, %r15, %r72;
	mad.lo.s32 	%r139, %r137, %r6, %r9;
	mad.lo.s32 	%r140, %r139, %r138, %r13;
	mul.wide.s32 	%rd41, %r140, 4;
	add.s64 	%rd42, %rd1, %rd41;
	ld.global.f32 	%f236, [%rd42];
	fma.rn.f32 	%f237, %f270, %f236, %f268;
	add.f32 	%f238, %f269, %f270;
	div.rn.f32 	%f239, %f237, %f238;
	st.global.f32 	[%rd2], %f239;
$L__BB0_51:
	ret;

}


// ===== COMPILED SASS (sm_100) =====

	.target	sm_100

	.elftype	@"ET_EXEC"


//--------------------- .note.nv.tkinfo           --------------------------
	.section	.note.nv.tkinfo,"",@"SHT_NOTE"
	.sectionflags	@"SHF_NOTE_NV_TKINFO"
	.tkinfo
        /*0018*/ 	.word	0x00000002
        /*0030*/ 	.string	""
        /*0030*/ 	.string	"ptxas"
        /*0030*/ 	.string	"Cuda compilation tools, release 13.0, V13.0.88"
        /*0030*/ 	.string	"Build cuda_13.0.r13.0/compiler.36424714_0"
        /*0030*/ 	.string	"-arch sm_100 -m 64 "



//--------------------- .note.nv.cuinfo           --------------------------
	.section	.note.nv.cuinfo,"",@"SHT_NOTE"
	.sectionflags	@"SHF_NOTE_NV_CUINFO"
        /*0018*/ 	.short	0x0002
        /*001a*/ 	.short	0x0064
        /*001c*/ 	.short	0x0082
	.zero		2


//--------------------- .nv.info                  --------------------------
	.section	.nv.info,"",@"SHT_CUDA_INFO"
	.align	4


	//----- nvinfo : EIATTR_REGCOUNT
	.align		4
        /*0000*/ 	.byte	0x04, 0x2f
        /*0002*/ 	.short	(.L_2 - .L_1)
	.align		4
.L_1:
        /*0004*/ 	.word	index@(_Z21nonLocalMeansConstMemPKfiiiiifPf)
        /*0008*/ 	.word	0x00000028


	//----- nvinfo : EIATTR_FRAME_SIZE
	.align		4
.L_2:
        /*000c*/ 	.byte	0x04, 0x11
        /*000e*/ 	.short	(.L_4 - .L_3)
	.align		4
.L_3:
        /*0010*/ 	.word	index@($__internal_0_$__cuda_sm3x_div_rn_noftz_f32_slowpath)
        /*0014*/ 	.word	0x00000000


	//----- nvinfo : EIATTR_FRAME_SIZE
	.align		4
.L_4:
        /*0018*/ 	.byte	0x04, 0x11
        /*001a*/ 	.short	(.L_6 - .L_5)
	.align		4
.L_5:
        /*001c*/ 	.word	index@(_Z21nonLocalMeansConstMemPKfiiiiifPf)
        /*0020*/ 	.word	0x00000000


	//----- nvinfo : EIATTR_MIN_STACK_SIZE
	.align		4
.L_6:
        /*0024*/ 	.byte	0x04, 0x12
        /*0026*/ 	.short	(.L_8 - .L_7)
	.align		4
.L_7:
        /*0028*/ 	.word	index@(_Z21nonLocalMeansConstMemPKfiiiiifPf)
        /*002c*/ 	.word	0x00000000
.L_8:


//--------------------- .nv.compat                --------------------------
	.section	.nv.compat,"",@"SHT_CUDA_COMPAT_INFO"
	.align	4
        /*0000*/ 	.byte	0x02, 0x09, 0x00, 0x00, 0x02, 0x02, 0x01, 0x00, 0x02, 0x05, 0x05, 0x00, 0x03, 0x07, 0x01, 0x01
        /*0010*/ 	.byte	0x02, 0x03, 0x00, 0x00, 0x02, 0x06, 0x01, 0x00, 0x04, 0x0b, 0x08, 0x00, 0x01, 0x00, 0x00, 0x00
        /*0020*/ 	.byte	0x00, 0x00, 0x00, 0x00


//--------------------- .nv.info._Z21nonLocalMeansConstMemPKfiiiiifPf --------------------------
	.section	.nv.info._Z21nonLocalMeansConstMemPKfiiiiifPf,"",@"SHT_CUDA_INFO"
	.sectionflags	@""
	.align	4


	//----- nvinfo : EIATTR_CUDA_API_VERSION
	.align		4
        /*0000*/ 	.byte	0x04, 0x37
        /*0002*/ 	.short	(.L_10 - .L_9)
.L_9:
        /*0004*/ 	.word	0x00000082


	//----- nvinfo : EIATTR_KPARAM_INFO
	.align		4
.L_10:
        /*0008*/ 	.byte	0x04, 0x17
        /*000a*/ 	.short	(.L_12 - .L_11)
.L_11:
        /*000c*/ 	.word	0x00000000
        /*0010*/ 	.short	0x0007
        /*0012*/ 	.short	0x0020
        /*0014*/ 	.byte	0x00, 0xf5, 0x21, 0x00


	//----- nvinfo : EIATTR_KPARAM_INFO
	.align		4
.L_12:
        /*0018*/ 	.byte	0x04, 0x17
        /*001a*/ 	.short	(.L_14 - .L_13)
.L_13:
        /*001c*/ 	.word	0x00000000
        /*0020*/ 	.short	0x0006
        /*0022*/ 	.short	0x001c
        /*0024*/ 	.byte	0x00, 0xf0, 0x11, 0x00


	//----- nvinfo : EIATTR_KPARAM_INFO
	.align		4
.L_14:
        /*0028*/ 	.byte	0x04, 0x17
        /*002a*/ 	.short	(.L_16 - .L_15)
.L_15:
        /*002c*/ 	.word	0x00000000
        /*0030*/ 	.short	0x0005
        /*0032*/ 	.short	0x0018
        /*0034*/ 	.byte	0x00, 0xf0, 0x11, 0x00


	//----- nvinfo : EIATTR_KPARAM_INFO
	.align		4
.L_16:
        /*0038*/ 	.byte	0x04, 0x17
        /*003a*/ 	.short	(.L_18 - .L_17)
.L_17:
        /*003c*/ 	.word	0x00000000
        /*0040*/ 	.short	0x0004
        /*0042*/ 	.short	0x0014
        /*0044*/ 	.byte	0x00, 0xf0, 0x11, 0x00


	//----- nvinfo : EIATTR_KPARAM_INFO
	.align		4
.L_18:
        /*0048*/ 	.byte	0x04, 0x17
        /*004a*/ 	.short	(.L_20 - .L_19)
.L_19:
        /*004c*/ 	.word	0x00000000
        /*0050*/ 	.short	0x0003
        /*0052*/ 	.short	0x0010
        /*0054*/ 	.byte	0x00, 0xf0, 0x11, 0x00


	//----- nvinfo : EIATTR_KPARAM_INFO
	.align		4
.L_20:
        /*0058*/ 	.byte	0x04, 0x17
        /*005a*/ 	.short	(.L_22 - .L_21)
.L_21:
        /*005c*/ 	.word	0x00000000
        /*0060*/ 	.short	0x0002
        /*0062*/ 	.short	0x000c
        /*0064*/ 	.byte	0x00, 0xf0, 0x11, 0x00


	//----- nvinfo : EIATTR_KPARAM_INFO
	.align		4
.L_22:
        /*0068*/ 	.byte	0x04, 0x17
        /*006a*/ 	.short	(.L_24 - .L_23)
.L_23:
        /*006c*/ 	.word	0x00000000
        /*0070*/ 	.short	0x0001
        /*0072*/ 	.short	0x0008
        /*0074*/ 	.byte	0x00, 0xf0, 0x11, 0x00


	//----- nvinfo : EIATTR_KPARAM_INFO
	.align		4
.L_24:
        /*0078*/ 	.byte	0x04, 0x17
        /*007a*/ 	.short	(.L_26 - .L_25)
.L_25:
        /*007c*/ 	.word	0x00000000
        /*0080*/ 	.short	0x0000
        /*0082*/ 	.short	0x0000
        /*0084*/ 	.byte	0x00, 0xf5, 0x21, 0x00


	//----- nvinfo : EIATTR_SPARSE_MMA_MASK
	.align		4
.L_26:
        /*0088*/ 	.byte	0x03, 0x50
        /*008a*/ 	.short	0x0000


	//----- nvinfo : EIATTR_MAXREG_COUNT
	.align		4
        /*008c*/ 	.byte	0x03, 0x1b
        /*008e*/ 	.short	0x00ff


	//----- nvinfo : EIATTR_MERCURY_ISA_VERSION
	.align		4
        /*0090*/ 	.byte	0x03, 0x5f
        /*0092*/ 	.short	0x0101


	//----- nvinfo : EIATTR_VRC_CTA_INIT_COUNT
	.align		4
        /*0094*/ 	.byte	0x02, 0x4a
	.zero		1
	.zero		1


	//----- nvinfo : EIATTR_EXIT_INSTR_OFFSETS
	.align		4
        /*0098*/ 	.byte	0x04, 0x1c
        /*009a*/ 	.short	(.L_28 - .L_27)


	//   ....[0]....
.L_27:
        /*009c*/ 	.word	0x00000120


	//   ....[1]....
        /*00a0*/ 	.word	0x00001e60


	//----- nvinfo : EIATTR_CRS_STACK_SIZE
	.align		4
.L_28:
        /*00a4*/ 	.byte	0x04, 0x1e
        /*00a6*/ 	.short	(.L_30 - .L_29)
.L_29:
        /*00a8*/ 	.word	0x00000000


	//----- nvinfo : EIATTR_CBANK_PARAM_SIZE
	.align		4
.L_30:
        /*00ac*/ 	.byte	0x03, 0x19
        /*00ae*/ 	.short	0x0028


	//----- nvinfo : EIATTR_PARAM_CBANK
	.align		4
        /*00b0*/ 	.byte	0x04, 0x0a
        /*00b2*/ 	.short	(.L_32 - .L_31)
	.align		4
.L_31:
        /*00b4*/ 	.word	index@(.nv.constant0._Z21nonLocalMeansConstMemPKfiiiiifPf)
        /*00b8*/ 	.short	0x0380
        /*00ba*/ 	.short	0x0028


	//----- nvinfo : EIATTR_SW_WAR
	.align		4
.L_32:
        /*00bc*/ 	.byte	0x04, 0x36
        /*00be*/ 	.short	(.L_34 - .L_33)
.L_33:
        /*00c0*/ 	.word	0x00000008
.L_34:


//--------------------- .nv.callgraph             --------------------------
	.section	.nv.callgraph,"",@"SHT_CUDA_CALLGRAPH"
	.align	4
	.sectionentsize	8
	.align		4
        /*0000*/ 	.word	0x00000000
	.align		4
        /*0004*/ 	.word	0xffffffff
	.align		4
        /*0008*/ 	.word	0x00000000
	.align		4
        /*000c*/ 	.word	0xfffffffe
	.align		4
        /*0010*/ 	.word	0x00000000
	.align		4
        /*0014*/ 	.word	0xfffffffd
	.align		4
        /*0018*/ 	.word	0x00000000
	.align		4
        /*001c*/ 	.word	0xfffffffc


//--------------------- .nv.constant3             --------------------------
	.section	.nv.constant3,"a",@progbits
	.align	4
.nv.constant3:
	.type		kernel,@object
	.size		kernel,(.L_0 - kernel)
kernel:
	.zero		500
.L_0:


//--------------------- .text._Z21nonLocalMeansConstMemPKfiiiiifPf --------------------------
	.section	.text._Z21nonLocalMeansConstMemPKfiiiiifPf,"ax",@progbits
	.align	128
        .global         _Z21nonLocalMeansConstMemPKfiiiiifPf
        .type           _Z21nonLocalMeansConstMemPKfiiiiifPf,@function
        .size           _Z21nonLocalMeansConstMemPKfiiiiifPf,(.L_x_49 - _Z21nonLocalMeansConstMemPKfiiiiifPf)
        .other          _Z21nonLocalMeansConstMemPKfiiiiifPf,@"STO_CUDA_ENTRY STV_DEFAULT"
_Z21nonLocalMeansConstMemPKfiiiiifPf:
.text._Z21nonLocalMeansConstMemPKfiiiiifPf:
[----:B------:R-:W-:Y:S01]  /*0000*/  LDC R1, c[0x0][0x37c] ;  /* 0x0000df00ff017b82 */ /* 0x000fe20000000800 */
[----:B------:R-:W0:Y:S07]  /*0010*/  S2R R5, SR_TID.Y ;  /* 0x0000000000057919 */ /* 0x000e2e0000002200 */
[----:B------:R-:W1:Y:S01]  /*0020*/  LDC R3, c[0x0][0x360] ;  /* 0x0000d800ff037b82 */ /* 0x000e620000000800 */
[----:B------:R-:W2:Y:S01]  /*0030*/  LDCU.64 UR6, c[0x0][0x388] ;  /* 0x00007100ff0677ac */ /* 0x000ea20008000a00 */
[----:B------:R-:W1:Y:S01]  /*0040*/  S2R R24, SR_TID.X ;  /* 0x0000000000187919 */ /* 0x000e620000002100 */
[----:B------:R-:W3:Y:S01]  /*0050*/  LDCU UR4, c[0x0][0x390] ;  /* 0x00007200ff0477ac */ /* 0x000ee20008000800 */
[----:B------:R-:W4:Y:S04]  /*0060*/  S2R R2, SR_TID.Z ;  /* 0x0000000000027919 */ /* 0x000f280000002300 */
[----:B------:R-:W0:Y:S08]  /*0070*/  S2UR UR8, SR_CTAID.Y ;  /* 0x00000000000879c3 */ /* 0x000e300000002600 */
[----:B------:R-:W0:Y:S08]  /*0080*/  LDC R0, c[0x0][0x364] ;  /* 0x0000d900ff007b82 */ /* 0x000e300000000800 */
[----:B------:R-:W1:Y:S08]  /*0090*/  S2UR UR5, SR_CTAID.X ;  /* 0x00000000000579c3 */ /* 0x000e700000002500 */
[----:B------:R-:W4:Y:S08]  /*00a0*/  S2UR UR9, SR_CTAID.Z ;  /* 0x00000000000979c3 */ /* 0x000f300000002700 */
[----:B------:R-:W4:Y:S01]  /*00b0*/  LDC R7, c[0x0][0x368] ;  /* 0x0000da00ff077b82 */ /* 0x000f220000000800 */
[----:B0-----:R-:W-:-:S05]  /*00c0*/  IMAD R5, R0, UR8, R5 ;  /* 0x0000000800057c24 */ /* 0x001fca000f8e0205 */
[----:B--2---:R-:W-:Y:S01]  /*00d0*/  ISETP.GE.AND P0, PT, R5, UR7, PT ;  /* 0x0000000705007c0c */ /* 0x004fe2000bf06270 */
[----:B-1----:R-:W-:-:S05]  /*00e0*/  IMAD R24, R3, UR5, R24 ;  /* 0x0000000503187c24 */ /* 0x002fca000f8e0218 */
[----:B------:R-:W-:Y:S01]  /*00f0*/  ISETP.GE.OR P0, PT, R24, UR6, P0 ;  /* 0x0000000618007c0c */ /* 0x000fe20008706670 */
[----:B----4-:R-:W-:-:S05]  /*0100*/  IMAD R0, R7, UR9, R2 ;  /* 0x0000000907007c24 */ /* 0x010fca000f8e0202 */
[----:B---3--:R-:W-:-:S13]  /*0110*/  ISETP.GE.OR P0, PT, R0, UR4, P0 ;  /* 0x0000000400007c0c */ /* 0x008fda0008706670 */
[----:B------:R-:W-:Y:S05]  /*0120*/  @P0 EXIT ;  /* 0x000000000000094d */ /* 0x000fea0003800000 */
[----:B------:R-:W0:Y:S01]  /*0130*/  LDC.64 R16, c[0x0][0x3a0] ;  /* 0x0000e800ff107b82 */ /* 0x000e220000000a00 */
[----:B------:R-:W1:Y:S01]  /*0140*/  LDCU UR17, c[0x0][0x398] ;  /* 0x00007300ff1177ac */ /* 0x000e620008000800 */
[C---:B------:R-:W-:Y:S01]  /*0150*/  IMAD R3, R0.reuse, UR7, R5 ;  /* 0x0000000700037c24 */ /* 0x040fe2000f8e0205 */
[----:B------:R-:W-:Y:S01]  /*0160*/  BSSY.RECONVERGENT B0, `(.L_x_0) ;  /* 0x00001b7000007945 */ /* 0x000fe20003800200 */
[----:B------:R-:W2:Y:S02]  /*0170*/  LDCU UR18, c[0x0][0x394] ;  /* 0x00007280ff1277ac */ /* 0x000ea40008000800 */
[----:B------:R-:W-:Y:S01]  /*0180*/  IMAD R3, R3, UR6, R24 ;  /* 0x0000000603037c24 */ /* 0x000fe2000f8e0218 */
[----:B------:R-:W3:Y:S01]  /*0190*/  LDCU.64 UR12, c[0x0][0x358] ;  /* 0x00006b00ff0c77ac */ /* 0x000ee20008000a00 */
[----:B-1----:R-:W-:Y:S01]  /*01a0*/  IADD3 R2, PT, PT, R0, UR17, RZ ;  /* 0x0000001100027c10 */ /* 0x002fe2000fffe0ff */
[----:B------:R-:W-:Y:S02]  /*01b0*/  UIADD3 UR4, UPT, UPT, UR4, UR17, URZ ;  /* 0x0000001104047290 */ /* 0x000fe4000fffe0ff */
[----:B------:R-:W-:Y:S01]  /*01c0*/  IMAD.U32 R19, RZ, RZ, UR17 ;  /* 0x00000011ff137e24 */ /* 0x000fe2000f8e00ff */
[----:B------:R-:W-:Y:S01]  /*01d0*/  IADD3 R5, PT, PT, R5, UR17, RZ ;  /* 0x0000001105057c10 */ /* 0x000fe2000fffe0ff */
[----:B------:R-:W-:Y:S01]  /*01e0*/  VIADD R4, R24, UR17 ;  /* 0x0000001118047c36 */ /* 0x000fe20008000000 */
[----:B------:R-:W-:Y:S01]  /*01f0*/  UIADD3 UR5, UPT, UPT, UR7, UR17, URZ ;  /* 0x0000001107057290 */ /* 0x000fe2000fffe0ff */
[----:B0-----:R-:W-:Y:S01]  /*0200*/  IMAD.WIDE R16, R3, 0x4, R16 ;  /* 0x0000000403107825 */ /* 0x001fe200078e0210 */
[----:B------:R-:W-:Y:S01]  /*0210*/  MOV R7, UR4 ;  /* 0x0000000400077c02 */ /* 0x000fe20008000f00 */
[----:B------:R-:W-:Y:S01]  /*0220*/  UIADD3 UR6, UPT, UPT, UR6, UR17, URZ ;  /* 0x0000001106067290 */ /* 0x000fe2000fffe0ff */
[C---:B--2---:R-:W-:Y:S01]  /*0230*/  VIADDMNMX R11, R2.reuse, -UR18, R19, !PT ;  /* 0x80000012020b7c46 */ /* 0x044fe2000f800113 */
[----:B------:R-:W-:Y:S01]  /*0240*/  VIADD R3, R2, UR18 ;  /* 0x0000001202037c36 */ /* 0x000fe20008000000 */
[----:B---3--:R0:W-:Y:S01]  /*0250*/  STG.E desc[UR12][R16.64], RZ ;  /* 0x000000ff10007986 */ /* 0x0081e2000c10190c */
[----:B------:R-:W-:Y:S01]  /*0260*/  VIADD R6, R4, UR18 ;  /* 0x0000001204067c36 */ /* 0x000fe20008000000 */
[----:B------:R-:W-:-:S02]  /*0270*/  IADD3 R21, PT, PT, R5, UR18, RZ ;  /* 0x0000001205157c10 */ /* 0x000fc4000fffe0ff */
[----:B------:R-:W-:Y:S02]  /*0280*/  ISETP.LT.AND P0, PT, R3, UR4, PT ;  /* 0x0000000403007c0c */ /* 0x000fe4000bf01270 */
[----:B------:R-:W-:Y:S02]  /*0290*/  ISETP.LT.AND P1, PT, R21, UR5, PT ;  /* 0x0000000515007c0c */ /* 0x000fe4000bf21270 */
[----:B------:R-:W-:Y:S02]  /*02a0*/  ISETP.LT.AND P2, PT, R6, UR6, PT ;  /* 0x0000000606007c0c */ /* 0x000fe4000bf41270 */
[----:B------:R-:W-:-:S07]  /*02b0*/  MOV R8, UR6 ;  /* 0x0000000600087c02 */ /* 0x000fce0008000f00 */
[----:B------:R-:W-:Y:S01]  /*02c0*/  @!P0 IADD3 R3, PT, PT, R7, -0x1, RZ ;  /* 0xffffffff07038810 */ /* 0x000fe20007ffe0ff */
[----:B------:R-:W-:-:S03]  /*02d0*/  IMAD.U32 R7, RZ, RZ, UR5 ;  /* 0x00000005ff077e24 */ /* 0x000fc6000f8e00ff */
[----:B------:R-:W-:Y:S01]  /*02e0*/  ISETP.GT.AND P0, PT, R11, R3, PT ;  /* 0x000000030b00720c */ /* 0x000fe20003f04270 */
[----:B------:R-:W-:Y:S01]  /*02f0*/  @!P1 VIADD R21, R7, 0xffffffff ;  /* 0xffffffff07159836 */ /* 0x000fe20000000000 */
[----:B------:R-:W-:Y:S01]  /*0300*/  @!P2 IADD3 R6, PT, PT, R8, -0x1, RZ ;  /* 0xffffffff0806a810 */ /* 0x000fe20007ffe0ff */
[----:B------:R-:W-:Y:S01]  /*0310*/  IMAD.MOV.U32 R7, RZ, RZ, RZ ;  /* 0x000000ffff077224 */ /* 0x000fe200078e00ff */
[----:B------:R-:W-:-:S09]  /*0320*/  CS2R R8, SRZ ;  /* 0x0000000000087805 */ /* 0x000fd2000001ff00 */
[----:B0-----:R-:W-:Y:S05]  /*0330*/  @P0 BRA `(.L_x_1) ;  /* 0x0000001800640947 */ /* 0x001fea0003800000 */
[----:B------:R-:W0:Y:S01]  /*0340*/  LDC R7, c[0x0][0x39c] ;  /* 0x0000e700ff077b82 */ /* 0x000e220000000800 */
[----:B------:R-:W-:Y:S02]  /*0350*/  UISETP.GT.AND UP0, UPT, UR17, -0x1, UPT ;  /* 0xffffffff1100788c */ /* 0x000fe4000bf04270 */
[----:B------:R-:W-:Y:S01]  /*0360*/  MOV R14, UR17 ;  /* 0x00000011000e7c02 */ /* 0x000fe20008000f00 */
[----:B------:R-:W-:Y:S01]  /*0370*/  VIADD R12, R19, UR5 ;  /* 0x00000005130c7c36 */ /* 0x000fe20008000000 */
[--C-:B------:R-:W-:Y:S02]  /*0380*/  VIADDMNMX R10, R5, -UR18, R19.reuse, !PT ;  /* 0x80000012050a7c46 */ /* 0x100fe4000f800113 */
[----:B------:R-:W-:Y:S01]  /*0390*/  VIADDMNMX R13, R4, -UR18, R19, !PT ;  /* 0x80000012040d7c46 */ /* 0x000fe2000f800113 */
[----:B------:R-:W-:Y:S01]  /*03a0*/  IMAD.SHL.U32 R14, R14, 0x2, RZ ;  /* 0x000000020e0e7824 */ /* 0x000fe200078e00ff */
[----:B------:R-:W-:Y:S01]  /*03b0*/  IADD3 R15, PT, PT, R19, UR6, RZ ;  /* 0x00000006130f7c10 */ /* 0x000fe2000fffe0ff */
[----:B0-----:R-:W-:Y:S01]  /*03c0*/  FMUL R7, R7, R7 ;  /* 0x0000000707077220 */ /* 0x001fe20000400000 */
[----:B------:R-:W-:Y:S06]  /*03d0*/  BRA.U UP0, `(.L_x_2) ;  /* 0x00000009008c7547 */ /* 0x000fec000b800000 */
[----:B------:R-:W0:Y:S08]  /*03e0*/  MUFU.RCP R0, R7 ;  /* 0x0000000700007308 */ /* 0x000e300000001000 */
[----:B------:R-:W1:Y:S01]  /*03f0*/  FCHK P0, -RZ, R7 ;  /* 0x00000007ff007302 */ /* 0x000e620000000100 */
[----:B0-----:R-:W-:-:S04]  /*0400*/  FFMA R9, -R7, R0, 1 ;  /* 0x3f80000007097423 */ /* 0x001fc80000000100 */
[----:B------:R-:W-:Y:S01]  /*0410*/  FFMA R9, R0, R9, R0 ;  /* 0x0000000900097223 */ /* 0x000fe20000000000 */
[----:B------:R-:W-:-:S03]  /*0420*/  IADD3 R0, PT, PT, R6, 0x1, RZ ;  /* 0x0000000106007810 */ /* 0x000fc60007ffe0ff */
[----:B------:R-:W-:Y:S02]  /*0430*/  FFMA R4, -RZ, R9, RZ ;  /* 0x00000009ff047223 */ /* 0x000fe400000001ff */
[----:B------:R-:W-:Y:S02]  /*0440*/  IMAD.IADD R14, R0, 0x1, -R13 ;  /* 0x00000001000e7824 */ /* 0x000fe400078e0a0d */
[----:B------:R-:W-:-:S03]  /*0450*/  FFMA R8, -R7, R4, -RZ ;  /* 0x0000000407087223 */ /* 0x000fc600000009ff */
[----:B------:R-:W-:Y:S01]  /*0460*/  LOP3.LUT R14, R14, 0x3, RZ, 0xc0, !PT ;  /* 0x000000030e0e7812 */ /* 0x000fe200078ec0ff */
[----:B------:R-:W-:Y:S01]  /*0470*/  FFMA R8, R9, R8, R4 ;  /* 0x0000000809087223 */ /* 0x000fe20000000004 */
[----:B------:R-:W-:Y:S01]  /*0480*/  IADD3 R4, PT, PT, -R13, R6, RZ ;  /* 0x000000060d047210 */ /* 0x000fe20007ffe1ff */
[----:B-1----:R-:W-:Y:S06]  /*0490*/  @!P0 BRA `(.L_x_3) ;  /* 0x0000000000148947 */ /* 0x002fec0003800000 */
[----:B------:R-:W-:Y:S02]  /*04a0*/  HFMA2 R32, -RZ, RZ, -0.0 , 0 ;  /* 0x80000000ff207431 */ /* 0x000fe400000001ff */
[----:B------:R-:W-:Y:S01]  /*04b0*/  IMAD.MOV.U32 R19, RZ, RZ, R7 ;  /* 0x000000ffff137224 */ /* 0x000fe200078e0007 */
[----:B------:R-:W-:-:S07]  /*04c0*/  MOV R20, 0x4e0 ;  /* 0x000004e000147802 */ /* 0x000fce0000000f00 */
[----:B------:R-:W-:Y:S05]  /*04d0*/  CALL.REL.NOINC `($__internal_0_$__cuda_sm3x_div_rn_noftz_f32_slowpath) ;  /* 0x0000001800647944 */ /* 0x000fea0003c00000 */
[----:B------:R-:W-:-:S07]  /*04e0*/  IMAD.MOV.U32 R8, RZ, RZ, R22 ;  /* 0x000000ffff087224 */ /* 0x000fce00078e0016 */
.L_x_3:
[----:B------:R-:W-:Y:S01]  /*04f0*/  MOV R7, 0x3bbb989d ;  /* 0x3bbb989d00077802 */ /* 0x000fe20000000f00 */
[----:B------:R-:W0:Y:S01]  /*0500*/  LDCU UR4, c[0x0][0x398] ;  /* 0x00007300ff0477ac */ /* 0x000e220008000800 */
[----:B------:R-:W-:Y:S01]  /*0510*/  IMAD.MOV.U32 R26, RZ, RZ, 0x437c0000 ;  /* 0x437c0000ff1a7424 */ /* 0x000fe200078e00ff */
[----:B------:R-:W-:Y:S01]  /*0520*/  BSSY.RECONVERGENT B1, `(.L_x_4) ;  /* 0x000008d000017945 */ /* 0x000fe20003800200 */
[----:B------:R-:W-:Y:S01]  /*0530*/  ISETP.GE.U32.AND P4, PT, R4, 0x3, PT ;  /* 0x000000030400780c */ /* 0x000fe20003f86070 */
[----:B------:R-:W-:Y:S01]  /*0540*/  FFMA.SAT R7, R8, R7, 0.5 ;  /* 0x3f00000008077423 */ /* 0x000fe20000002007 */
[C---:B------:R-:W-:Y:S01]  /*0550*/  IADD3 R23, PT, PT, R13.reuse, 0x1, RZ ;  /* 0x000000010d177810 */ /* 0x040fe20007ffe0ff */
[C---:B------:R-:W-:Y:S01]  /*0560*/  VIADD R25, R13.reuse, 0x2 ;  /* 0x000000020d197836 */ /* 0x040fe20000000000 */
[----:B------:R-:W-:Y:S01]  /*0570*/  IADD3 R22, PT, PT, R13, 0x3, RZ ;  /* 0x000000030d167810 */ /* 0x000fe20007ffe0ff */
[----:B------:R-:W-:-:S04]  /*0580*/  FFMA.RM R26, R7, R26, 12582913 ;  /* 0x4b400001071a7423 */ /* 0x000fc8000000401a */
[C---:B------:R-:W-:Y:S01]  /*0590*/  FADD R7, R26.reuse, -12583039 ;  /* 0xcb40007f1a077421 */ /* 0x040fe20000000000 */
[----:B------:R-:W-:-:S03]  /*05a0*/  IMAD.SHL.U32 R26, R26, 0x800000, RZ ;  /* 0x008000001a1a7824 */ /* 0x000fc600078e00ff */
[----:B------:R-:W-:Y:S01]  /*05b0*/  FFMA R7, R8, 1.4426950216293334961, -R7 ;  /* 0x3fb8aa3b08077823 */ /* 0x000fe20000000807 */
[----:B0-----:R-:W-:-:S03]  /*05c0*/  IADD3 R4, PT, PT, R24, UR4, RZ ;  /* 0x0000000418047c10 */ /* 0x001fc6000fffe0ff */
[----:B------:R-:W-:Y:S01]  /*05d0*/  FFMA R20, R8, 1.925963033500011079e-08, R7 ;  /* 0x32a5706008147823 */ /* 0x000fe20000000007 */
[----:B------:R-:W-:Y:S01]  /*05e0*/  IMAD.MOV.U32 R7, RZ, RZ, RZ ;  /* 0x000000ffff077224 */ /* 0x000fe200078e00ff */
[----:B------:R-:W-:-:S07]  /*05f0*/  CS2R R8, SRZ ;  /* 0x0000000000087805 */ /* 0x000fce000001ff00 */
.L_x_18:
[----:B------:R-:W-:Y:S01]  /*0600*/  ISETP.GT.AND P0, PT, R10, R21, PT ;  /* 0x000000150a00720c */ /* 0x000fe20003f04270 */
[----:B------:R-:W-:-:S12]  /*0610*/  BSSY.RECONVERGENT B2, `(.L_x_5) ;  /* 0x0000079000027945 */ /* 0x000fd80003800200 */
[----:B0123--:R-:W-:Y:S05]  /*0620*/  @P0 BRA `(.L_x_6) ;  /* 0x0000000400dc0947 */ /* 0x00ffea0003800000 */
[----:B------:R-:W-:Y:S01]  /*0630*/  IMAD R27, R12, R11, RZ ;  /* 0x0000000b0c1b7224 */ /* 0x000fe200078e02ff */
[----:B------:R-:W-:-:S07]  /*0640*/  MOV R24, R10 ;  /* 0x0000000a00187202 */ /* 0x000fce0000000f00 */
.L_x_16:
[----:B------:R-:W-:Y:S01]  /*0650*/  ISETP.GE.AND P0, PT, R6, R13, PT ;  /* 0x0000000d0600720c */ /* 0x000fe20003f06270 */
[----:B------:R-:W-:-:S12]  /*0660*/  BSSY.RECONVERGENT B3, `(.L_x_7) ;  /* 0x0000070000037945 */ /* 0x000fd80003800200 */
[----:B0123--:R-:W-:Y:S05]  /*0670*/  @!P0 BRA `(.L_x_8) ;  /* 0x0000000400b88947 */ /* 0x00ffea0003800000 */
[----:B------:R-:W-:Y:S01]  /*0680*/  ISETP.NE.AND P0, PT, R14, RZ, PT ;  /* 0x000000ff0e00720c */ /* 0x000fe20003f05270 */
[----:B------:R-:W-:Y:S01]  /*0690*/  IMAD.IADD R28, R27, 0x1, R24 ;  /* 0x000000011b1c7824 */ /* 0x000fe200078e0218 */
[----:B------:R-:W-:Y:S01]  /*06a0*/  BSSY.RECONVERGENT B4, `(.L_x_9) ;  /* 0x0000035000047945 */ /* 0x000fe20003800200 */
[----:B------:R-:W-:Y:S02]  /*06b0*/  MOV R29, R13 ;  /* 0x0000000d001d7202 */ /* 0x000fe40000000f00 */
[----:B------:R-:W-:-:S08]  /*06c0*/  IMAD R28, R15, R28, RZ ;  /* 0x0000001c0f1c7224 */ /* 0x000fd000078e02ff */
[----:B------:R-:W-:Y:S05]  /*06d0*/  @!P0 BRA `(.L_x_10) ;  /* 0x0000000000c48947 */ /* 0x000fea0003800000 */
[----:B------:R-:W0:Y:S01]  /*06e0*/  LDC.64 R18, c[0x0][0x380] ;  /* 0x0000e000ff127b82 */ /* 0x000e220000000a00 */
[----:B------:R-:W-:Y:S01]  /*06f0*/  ISETP.NE.AND P0, PT, R24, R5, PT ;  /* 0x000000051800720c */ /* 0x000fe20003f05270 */
[----:B------:R-:W-:Y:S01]  /*0700*/  IMAD.IADD R29, R13, 0x1, R28 ;  /* 0x000000010d1d7824 */ /* 0x000fe200078e021c */
[----:B------:R-:W-:Y:S01]  /*0710*/  ISETP.EQ.AND P3, PT, R11, R2, PT ;  /* 0x000000020b00720c */ /* 0x000fe20003f62270 */
[----:B------:R-:W-:Y:S01]  /*0720*/  BSSY.RECONVERGENT B5, `(.L_x_11) ;  /* 0x000000d000057945 */ /* 0x000fe20003800200 */
[----:B------:R-:W-:Y:S02]  /*0730*/  ISETP.EQ.AND P1, PT, R13, R4, !P0 ;  /* 0x000000040d00720c */ /* 0x000fe40004722270 */
[----:B------:R-:W-:Y:S01]  /*0740*/  ISETP.NE.AND P2, PT, R14, 0x1, PT ;  /* 0x000000010e00780c */ /* 0x000fe20003f45270 */
[----:B0-----:R-:W-:-:S10]  /*0750*/  IMAD.WIDE R18, R29, 0x4, R18 ;  /* 0x000000041d127825 */ /* 0x001fd400078e0212 */
[----:B------:R-:W-:Y:S05]  /*0760*/  @P1 BRA P3, `(.L_x_12) ;  /* 0x0000000000201947 */ /* 0x000fea0001800000 */
[----:B------:R-:W2:Y:S01]  /*0770*/  LDG.E R31, desc[UR12][R18.64] ;  /* 0x0000000c121f7981 */ /* 0x000ea2000c1e1900 */
[----:B------:R-:W0:Y:S02]  /*0780*/  MUFU.EX2 R29, R20 ;  /* 0x00000014001d7308 */ /* 0x000e240000000800 */
[----:B0-----:R-:W-:-:S04]  /*0790*/  FMUL R30, R26, R29 ;  /* 0x0000001d1a1e7220 */ /* 0x001fc80000400000 */
[----:B------:R-:W-:Y:S01]  /*07a0*/  FADD R8, R8, R30 ;  /* 0x0000001e08087221 */ /* 0x000fe20000000000 */
[----:B------:R-:W-:-:S04]  /*07b0*/  FSETP.GT.AND P1, PT, R30, R9, PT ;  /* 0x000000091e00720b */ /* 0x000fc80003f24000 */
[C---:B------:R-:W-:Y:S01]  /*07c0*/  FSEL R9, R30.reuse, R9, P1 ;  /* 0x000000091e097208 */ /* 0x040fe20000800000 */
[----:B--2---:R-:W-:-:S05]  /*07d0*/  FFMA R7, R30, R31, R7 ;  /* 0x0000001f1e077223 */ /* 0x004fca0000000007 */
[----:B------:R0:W-:Y:S03]  /*07e0*/  STG.E desc[UR12][R16.64], R7 ;  /* 0x0000000710007986 */ /* 0x0001e6000c10190c */
.L_x_12:
[----:B------:R-:W-:Y:S05]  /*07f0*/  BSYNC.RECONVERGENT B5 ;  /* 0x0000000000057941 */ /* 0x000fea0003800200 */
.L_x_11:
[----:B------:R-:W-:Y:S01]  /*0800*/  MOV R29, R23 ;  /* 0x00000017001d7202 */ /* 0x000fe20000000f00 */
[----:B------:R-:W-:Y:S06]  /*0810*/  @!P2 BRA `(.L_x_10) ;  /* 0x000000000074a947 */ /* 0x000fec0003800000 */
[----:B------:R-:W-:Y:S01]  /*0820*/  ISETP.EQ.AND P1, PT, R23, R4, !P0 ;  /* 0x000000041700720c */ /* 0x000fe20004722270 */
[----:B------:R-:W-:Y:S01]  /*0830*/  BSSY.RECONVERGENT B5, `(.L_x_13) ;  /* 0x000000c000057945 */ /* 0x000fe20003800200 */
[----:B------:R-:W-:Y:S02]  /*0840*/  ISETP.EQ.AND P3, PT, R11, R2, PT ;  /* 0x000000020b00720c */ /* 0x000fe40003f62270 */
[----:B------:R-:W-:-:S11]  /*0850*/  ISETP.NE.AND P2, PT, R14, 0x2, PT ;  /* 0x000000020e00780c */ /* 0x000fd60003f45270 */
[----:B------:R-:W-:Y:S05]  /*0860*/  @P1 BRA P3, `(.L_x_14) ;  /* 0x0000000000201947 */ /* 0x000fea0001800000 */
[----:B------:R-:W0:Y:S01]  /*0870*/  LDG.E R30, desc[UR12][R18.64+0x4] ;  /* 0x0000040c121e7981 */ /* 0x000e22000c1e1900 */
[----:B------:R-:W1:Y:S02]  /*0880*/  MUFU.EX2 R29, R20 ;  /* 0x00000014001d7308 */ /* 0x000e640000000800 */
[----:B-1----:R-:W-:-:S04]  /*0890*/  FMUL R32, R26, R29 ;  /* 0x0000001d1a207220 */ /* 0x002fc80000400000 */
[----:B------:R-:W-:Y:S01]  /*08a0*/  FADD R8, R8, R32 ;  /* 0x0000002008087221 */ /* 0x000fe20000000000 */
[----:B------:R-:W-:-:S04]  /*08b0*/  FSETP.GT.AND P1, PT, R32, R9, PT ;  /* 0x000000092000720b */ /* 0x000fc80003f24000 */
[C---:B------:R-:W-:Y:S01]  /*08c0*/  FSEL R9, R32.reuse, R9, P1 ;  /* 0x0000000920097208 */ /* 0x040fe20000800000 */
[----:B0-----:R-:W-:-:S05]  /*08d0*/  FFMA R7, R32, R30, R7 ;  /* 0x0000001e20077223 */ /* 0x001fca0000000007 */
[----:B------:R1:W-:Y:S03]  /*08e0*/  STG.E desc[UR12][R16.64], R7 ;  /* 0x0000000710007986 */ /* 0x0003e6000c10190c */
.L_x_14:
[----:B------:R-:W-:Y:S05]  /*08f0*/  BSYNC.RECONVERGENT B5 ;  /* 0x0000000000057941 */ /* 0x000fea0003800200 */
.L_x_13:
[----:B------:R-:W-:Y:S01]  /*0900*/  IMAD.MOV.U32 R29, RZ, RZ, R25 ;  /* 0x000000ffff1d7224 */ /* 0x000fe200078e0019 */
[----:B------:R-:W-:Y:S06]  /*0910*/  @!P2 BRA `(.L_x_10) ;  /* 0x000000000034a947 */ /* 0x000fec0003800000 */
[----:B------:R-:W-:Y:S02]  /*0920*/  ISETP.EQ.AND P0, PT, R25, R4, !P0 ;  /* 0x000000041900720c */ /* 0x000fe40004702270 */
[----:B------:R-:W-:Y:S02]  /*0930*/  ISETP.EQ.AND P1, PT, R11, R2, PT ;  /* 0x000000020b00720c */ /* 0x000fe40003f22270 */
[----:B------:R-:W-:-:S11]  /*0940*/  MOV R29, R22 ;  /* 0x00000016001d7202 */ /* 0x000fd60000000f00 */
[----:B------:R-:W-:Y:S05]  /*0950*/  @P0 BRA P1, `(.L_x_10) ;  /* 0x0000000000240947 */ /* 0x000fea0000800000 */
[----:B------:R-:W0:Y:S01]  /*0960*/  LDG.E R18, desc[UR12][R18.64+0x8] ;  /* 0x0000080c12127981 */ /* 0x000e22000c1e1900 */
[----:B------:R-:W2:Y:S02]  /*0970*/  MUFU.EX2 R29, R20 ;  /* 0x00000014001d7308 */ /* 0x000ea40000000800 */
[----:B--2---:R-:W-:Y:S01]  /*0980*/  FMUL R30, R26, R29 ;  /* 0x0000001d1a1e7220 */ /* 0x004fe20000400000 */
[----:B------:R-:W-:-:S03]  /*0990*/  IMAD.MOV.U32 R29, RZ, RZ, R22 ;  /* 0x000000ffff1d7224 */ /* 0x000fc600078e0016 */
[----:B------:R-:W-:Y:S01]  /*09a0*/  FADD R8, R8, R30 ;  /* 0x0000001e08087221 */ /* 0x000fe20000000000 */
[----:B------:R-:W-:-:S04]  /*09b0*/  FSETP.GT.AND P0, PT, R30, R9, PT ;  /* 0x000000091e00720b */ /* 0x000fc80003f04000 */
[C---:B------:R-:W-:Y:S01]  /*09c0*/  FSEL R9, R30.reuse, R9, P0 ;  /* 0x000000091e097208 */ /* 0x040fe20000000000 */
[----:B01----:R-:W-:-:S05]  /*09d0*/  FFMA R7, R30, R18, R7 ;  /* 0x000000121e077223 */ /* 0x003fca0000000007 */
[----:B------:R2:W-:Y:S03]  /*09e0*/  STG.E desc[UR12][R16.64], R7 ;  /* 0x0000000710007986 */ /* 0x0005e6000c10190c */
.L_x_10:
[----:B------:R-:W-:Y:S05]  /*09f0*/  BSYNC.RECONVERGENT B4 ;  /* 0x0000000000047941 */ /* 0x000fea0003800200 */
.L_x_9:
[----:B------:R-:W-:Y:S05]  /*0a00*/  @!P4 BRA `(.L_x_8) ;  /* 0x0000000000d4c947 */ /* 0x000fea0003800000 */
[----:B------:R-:W-:Y:S01]  /*0a10*/  IADD3 R31, PT, PT, R28, R29, RZ ;  /* 0x0000001d1c1f7210 */ /* 0x000fe20007ffe0ff */
[----:B------:R-:W-:Y:S01]  /*0a20*/  IMAD.IADD R28, R29, 0x1, -R4 ;  /* 0x000000011d1c7824 */ /* 0x000fe200078e0a04 */
[----:B------:R-:W-:-:S13]  /*0a30*/  ISETP.NE.AND P5, PT, R24, R5, PT ;  /* 0x000000051800720c */ /* 0x000fda0003fa5270 */
.L_x_15:
[----:B---3--:R-:W3:Y:S01]  /*0a40*/  LDC.64 R18, c[0x0][0x380] ;  /* 0x0000e000ff127b82 */ /* 0x008ee20000000a00 */
[----:B------:R-:W-:-:S04]  /*0a50*/  ISETP.EQ.AND P0, PT, R28, RZ, !P5 ;  /* 0x000000ff1c00720c */ /* 0x000fc80006f02270 */
[----:B------:R-:W-:Y:S01]  /*0a60*/  ISETP.EQ.AND P0, PT, R11, R2, P0 ;  /* 0x000000020b00720c */ /* 0x000fe20000702270 */
[----:B---3--:R-:W-:-:S12]  /*0a70*/  IMAD.WIDE R18, R31, 0x4, R18 ;  /* 0x000000041f127825 */ /* 0x008fd800078e0212 */
[----:B------:R-:W0:Y:S01]  /*0a80*/  @!P0 LDG.E R32, desc[UR12][R18.64] ;  /* 0x0000000c12208981 */ /* 0x000e22000c1e1900 */
[----:B------:R-:W3:Y:S01]  /*0a90*/  @!P0 MUFU.EX2 R35, R20 ;  /* 0x0000001400238308 */ /* 0x000ee20000000800 */
[----:B------:R-:W-:-:S04]  /*0aa0*/  IADD3 R33, PT, PT, R29, 0x1, RZ ;  /* 0x000000011d217810 */ /* 0x000fc80007ffe0ff */
[----:B------:R-:W-:-:S04]  /*0ab0*/  ISETP.EQ.AND P1, PT, R33, R4, !P5 ;  /* 0x000000042100720c */ /* 0x000fc80006f22270 */
[----:B------:R-:W-:Y:S01]  /*0ac0*/  ISETP.EQ.AND P1, PT, R11, R2, P1 ;  /* 0x000000020b00720c */ /* 0x000fe20000f22270 */
[----:B---3--:R-:W-:-:S04]  /*0ad0*/  @!P0 FMUL R30, R26, R35 ;  /* 0x000000231a1e8220 */ /* 0x008fc80000400000 */
[----:B012---:R-:W-:-:S05]  /*0ae0*/  @!P0 FFMA R7, R30, R32, R7 ;  /* 0x000000201e078223 */ /* 0x007fca0000000007 */
[----:B------:R0:W-:Y:S04]  /*0af0*/  @!P0 STG.E desc[UR12][R16.64], R7 ;  /* 0x0000000710008986 */ /* 0x0001e8000c10190c */
[----:B------:R-:W0:Y:S01]  /*0b00*/  @!P1 LDG.E R33, desc[UR12][R18.64+0x4] ;  /* 0x0000040c12219981 */ /* 0x000e22000c1e1900 */
[----:B------:R-:W1:Y:S01]  /*0b10*/  @!P1 MUFU.EX2 R37, R20 ;  /* 0x0000001400259308 */ /* 0x000e620000000800 */
[----:B------:R-:W-:-:S05]  /*0b20*/  VIADD R35, R29, 0x2 ;  /* 0x000000021d237836 */ /* 0x000fca0000000000 */
[----:B------:R-:W-:-:S04]  /*0b30*/  ISETP.EQ.AND P3, PT, R35, R4, !P5 ;  /* 0x000000042300720c */ /* 0x000fc80006f62270 */
[----:B------:R-:W-:Y:S01]  /*0b40*/  ISETP.EQ.AND P3, PT, R11, R2, P3 ;  /* 0x000000020b00720c */ /* 0x000fe20001f62270 */
[----:B-1----:R-:W-:-:S04]  /*0b50*/  @!P1 FMUL R32, R26, R37 ;  /* 0x000000251a209220 */ /* 0x002fc80000400000 */
[----:B0-----:R-:W-:-:S05]  /*0b60*/  @!P1 FFMA R7, R32, R33, R7 ;  /* 0x0000002120079223 */ /* 0x001fca0000000007 */
[----:B------:R0:W-:Y:S04]  /*0b70*/  @!P1 STG.E desc[UR12][R16.64], R7 ;  /* 0x0000000710009986 */ /* 0x0001e8000c10190c */
[----:B------:R-:W0:Y:S01]  /*0b80*/  @!P3 LDG.E R33, desc[UR12][R18.64+0x8] ;  /* 0x0000080c1221b981 */ /* 0x000e22000c1e1900 */
[----:B------:R-:W1:Y:S02]  /*0b90*/  @!P3 MUFU.EX2 R35, R20 ;  /* 0x000000140023b308 */ /* 0x000e640000000800 */
[----:B-1----:R-:W-:-:S04]  /*0ba0*/  @!P3 FMUL R34, R26, R35 ;  /* 0x000000231a22b220 */ /* 0x002fc80000400000 */
[----:B0-----:R-:W-:Y:S01]  /*0bb0*/  @!P3 FFMA R7, R34, R33, R7 ;  /* 0x000000212207b223 */ /* 0x001fe20000000007 */
[----:B------:R-:W-:-:S04]  /*0bc0*/  IADD3 R33, PT, PT, R29, 0x3, RZ ;  /* 0x000000031d217810 */ /* 0x000fc80007ffe0ff */
[----:B------:R-:W-:Y:S01]  /*0bd0*/  ISETP.EQ.AND P2, PT, R33, R4, !P5 ;  /* 0x000000042100720c */ /* 0x000fe20006f42270 */
[----:B------:R0:W-:Y:S03]  /*0be0*/  @!P3 STG.E desc[UR12][R16.64], R7 ;  /* 0x000000071000b986 */ /* 0x0001e6000c10190c */
[----:B------:R-:W-:-:S13]  /*0bf0*/  ISETP.EQ.AND P2, PT, R11, R2, P2 ;  /* 0x000000020b00720c */ /* 0x000fda0001742270 */
[----:B------:R-:W0:Y:S01]  /*0c00*/  @!P2 LDG.E R36, desc[UR12][R18.64+0xc] ;  /* 0x00000c0c1224a981 */ /* 0x000e22000c1e1900 */
[----:B------:R-:W1:Y:S01]  /*0c10*/  @!P2 MUFU.EX2 R33, R20 ;  /* 0x000000140021a308 */ /* 0x000e620000000800 */
[-C--:B------:R-:W-:Y:S01]  /*0c20*/  @!P0 FSETP.GT.AND P6, PT, R30, R9.reuse, PT ;  /* 0x000000091e00820b */ /* 0x080fe20003fc4000 */
[----:B------:R-:W-:Y:S01]  /*0c30*/  @!P0 FADD R8, R8, R30 ;  /* 0x0000001e08088221 */ /* 0x000fe20000000000 */
[----:B------:R-:W-:Y:S01]  /*0c40*/  VIADD R29, R29, 0x4 ;  /* 0x000000041d1d7836 */ /* 0x000fe20000000000 */
[----:B------:R-:W-:Y:S01]  /*0c50*/  IADD3 R28, PT, PT, R28, 0x4, RZ ;  /* 0x000000041c1c7810 */ /* 0x000fe20007ffe0ff */
[----:B------:R-:W-:Y:S01]  /*0c60*/  VIADD R31, R31, 0x4 ;  /* 0x000000041f1f7836 */ /* 0x000fe20000000000 */
[----:B------:R-:W-:Y:S01]  /*0c70*/  @!P0 FSEL R9, R30, R9, P6 ;  /* 0x000000091e098208 */ /* 0x000fe20003000000 */
[----:B------:R-:W-:-:S03]  /*0c80*/  @!P1 FADD R8, R8, R32 ;  /* 0x0000002008089221 */ /* 0x000fc60000000000 */
[----:B------:R-:W-:Y:S01]  /*0c90*/  @!P1 FSETP.GT.AND P6, PT, R32, R9, PT ;  /* 0x000000092000920b */ /* 0x000fe20003fc4000 */
[----:B------:R-:W-:-:S03]  /*0ca0*/  @!P3 FADD R8, R8, R34 ;  /* 0x000000220808b221 */ /* 0x000fc60000000000 */
[----:B------:R-:W-:Y:S01]  /*0cb0*/  @!P1 FSEL R9, R32, R9, P6 ;  /* 0x0000000920099208 */ /* 0x000fe20003000000 */
[----:B-1----:R-:W-:-:S03]  /*0cc0*/  @!P2 FMUL R33, R26, R33 ;  /* 0x000000211a21a220 */ /* 0x002fc60000400000 */
[----:B------:R-:W-:Y:S01]  /*0cd0*/  @!P3 FSETP.GT.AND P0, PT, R34, R9, PT ;  /* 0x000000092200b20b */ /* 0x000fe20003f04000 */
[----:B------:R-:W-:-:S03]  /*0ce0*/  @!P2 FADD R8, R8, R33 ;  /* 0x000000210808a221 */ /* 0x000fc60000000000 */
[----:B------:R-:W-:Y:S02]  /*0cf0*/  @!P3 FSEL R9, R34, R9, P0 ;  /* 0x000000092209b208 */ /* 0x000fe40000000000 */
[----:B------:R-:W-:Y:S02]  /*0d00*/  ISETP.NE.AND P0, PT, R29, R0, PT ;  /* 0x000000001d00720c */ /* 0x000fe40003f05270 */
[----:B------:R-:W-:-:S04]  /*0d10*/  @!P2 FSETP.GT.AND P1, PT, R33, R9, PT ;  /* 0x000000092100a20b */ /* 0x000fc80003f24000 */
[C---:B------:R-:W-:Y:S01]  /*0d20*/  @!P2 FSEL R9, R33.reuse, R9, P1 ;  /* 0x000000092109a208 */ /* 0x040fe20000800000 */
[----:B0-----:R-:W-:-:S05]  /*0d30*/  @!P2 FFMA R7, R33, R36, R7 ;  /* 0x000000242107a223 */ /* 0x001fca0000000007 */
[----:B------:R3:W-:Y:S01]  /*0d40*/  @!P2 STG.E desc[UR12][R16.64], R7 ;  /* 0x000000071000a986 */ /* 0x0007e2000c10190c */
[----:B------:R-:W-:Y:S05]  /*0d50*/  @P0 BRA `(.L_x_15) ;  /* 0xfffffffc00380947 */ /* 0x000fea000383ffff */
.L_x_8:
[----:B------:R-:W-:Y:S05]  /*0d60*/  BSYNC.RECONVERGENT B3 ;  /* 0x0000000000037941 */ /* 0x000fea0003800200 */
.L_x_7:
[C---:B------:R-:W-:Y:S02]  /*0d70*/  ISETP.NE.AND P0, PT, R24.reuse, R21, PT ;  /* 0x000000151800720c */ /* 0x040fe40003f05270 */
[----:B------:R-:W-:-:S11]  /*0d80*/  IADD3 R24, PT, PT, R24, 0x1, RZ ;  /* 0x0000000118187810 */ /* 0x000fd60007ffe0ff */
[----:B------:R-:W-:Y:S05]  /*0d90*/  @P0 BRA `(.L_x_16) ;  /* 0xfffffff8002c0947 */ /* 0x000fea000383ffff */
.L_x_6:
[----:B------:R-:W-:Y:S05]  /*0da0*/  BSYNC.RECONVERGENT B2 ;  /* 0x0000000000027941 */ /* 0x000fea0003800200 */
.L_x_5:
[----:B------:R-:W-:-:S13]  /*0db0*/  ISETP.NE.AND P0, PT, R11, R3, PT ;  /* 0x000000030b00720c */ /* 0x000fda0003f05270 */
[----:B------:R-:W-:Y:S05]  /*0dc0*/  @!P0 BRA `(.L_x_17) ;  /* 0x0000000000088947 */ /* 0x000fea0003800000 */
[----:B------:R-:W-:Y:S01]  /*0dd0*/  VIADD R11, R11, 0x1 ;  /* 0x000000010b0b7836 */ /* 0x000fe20000000000 */
[----:B------:R-:W-:Y:S06]  /*0de0*/  BRA `(.L_x_18) ;  /* 0xfffffff800047947 */ /* 0x000fec000383ffff */
.L_x_17:
[----:B------:R-:W-:Y:S05]  /*0df0*/  BSYNC.RECONVERGENT B1 ;  /* 0x0000000000017941 */ /* 0x000fea0003800200 */
.L_x_4:
[----:B------:R-:W-:Y:S05]  /*0e00*/  BRA `(.L_x_1) ;  /* 0x0000000c00b07947 */ /* 0x000fea0003800000 */
.L_x_2:
[----:B------:R-:W-:Y:S01]  /*0e10*/  HFMA2 R7, -RZ, RZ, 0, 0 ;  /* 0x00000000ff077431 */ /* 0x000fe200000001ff */
[----:B------:R-:W-:Y:S02]  /*0e20*/  LEA R24, R19, 0x1, 0x1 ;  /* 0x0000000113187811 */ /* 0x000fe400078e08ff */
[----:B------:R-:W-:Y:S02]  /*0e30*/  CS2R R8, SRZ ;  /* 0x0000000000087805 */ /* 0x000fe4000001ff00 */
[----:B------:R-:W-:-:S07]  /*0e40*/  IADD3 R25, PT, PT, RZ, -UR17, RZ ;  /* 0x80000011ff197c10 */ /* 0x000fce000fffe0ff */
.L_x_34:
[----:B0-----:R-:W0:Y:S01]  /*0e50*/  LDCU UR4, c[0x0][0x394] ;  /* 0x00007280ff0477ac */ /* 0x001e220008000800 */
[----:B------:R-:W-:Y:S01]  /*0e60*/  MOV R18, UR5 ;  /* 0x0000000500127c02 */ /* 0x000fe20008000f00 */
[----:B------:R-:W-:Y:S01]  /*0e70*/  BSSY.RECONVERGENT B1, `(.L_x_19) ;  /* 0x00000e2000017945 */ /* 0x000fe20003800200 */
[----:B0-----:R-:W-:-:S05]  /*0e80*/  VIADD R19, R5, UR4 ;  /* 0x0000000405137c36 */ /* 0x001fca0008000000 */
[----:B------:R-:W-:-:S13]  /*0e90*/  ISETP.LT.AND P0, PT, R19, UR5, PT ;  /* 0x0000000513007c0c */ /* 0x000fda000bf01270 */
[----:B------:R-:W-:-:S04]  /*0ea0*/  @!P0 IADD3 R19, PT, PT, R18, -0x1, RZ ;  /* 0xffffffff12138810 */ /* 0x000fc80007ffe0ff */
[----:B------:R-:W-:-:S13]  /*0eb0*/  ISETP.GT.AND P0, PT, R10, R19, PT ;  /* 0x000000130a00720c */ /* 0x000fda0003f04270 */
[----:B------:R-:W-:Y:S05]  /*0ec0*/  @P0 BRA `(.L_x_20) ;  /* 0x0000000c00700947 */ /* 0x000fea0003800000 */
[----:B------:R-:W-:-:S07]  /*0ed0*/  IMAD.MOV.U32 R26, RZ, RZ, R10 ;  /* 0x000000ffff1a7224 */ /* 0x000fce00078e000a */
.L_x_33:
[----:B------:R-:W-:Y:S01]  /*0ee0*/  ISETP.GE.AND P0, PT, R6, R13, PT ;  /* 0x0000000d0600720c */ /* 0x000fe20003f06270 */
[----:B------:R-:W-:-:S12]  /*0ef0*/  BSSY.RECONVERGENT B2, `(.L_x_21) ;  /* 0x00000d1000027945 */ /* 0x000fd80003800200 */
[----:B0-----:R-:W-:Y:S05]  /*0f00*/  @!P0 BRA `(.L_x_22) ;  /* 0x0000000c003c8947 */ /* 0x001fea0003800000 */
[----:B------:R-:W-:-:S07]  /*0f10*/  MOV R27, R13 ;  /* 0x0000000d001b7202 */ /* 0x000fce0000000f00 */
.L_x_32:
[----:B------:R-:W-:Y:S01]  /*0f20*/  ISETP.NE.AND P0, PT, R26, R5, PT ;  /* 0x000000051a00720c */ /* 0x000fe20003f05270 */
[----:B------:R-:W-:Y:S01]  /*0f30*/  BSSY.RECONVERGENT B3, `(.L_x_23) ;  /* 0x00000c9000037945 */ /* 0x000fe20003800200 */
[----:B------:R-:W-:Y:S02]  /*0f40*/  ISETP.EQ.AND P1, PT, R11, R2, PT ;  /* 0x000000020b00720c */ /* 0x000fe40003f22270 */
[----:B------:R-:W-:-:S13]  /*0f50*/  ISETP.EQ.AND P0, PT, R27, R4, !P0 ;  /* 0x000000041b00720c */ /* 0x000fda0004702270 */
[----:B0-----:R-:W-:Y:S05]  /*0f60*/  @P0 BRA P1, `(.L_x_24) ;  /* 0x0000000c00140947 */ /* 0x001fea0000800000 */
[----:B------:R-:W-:Y:S01]  /*0f70*/  R2UR UR11, R25 ;  /* 0x00000000190b72ca */ /* 0x000fe200000e0000 */
[----:B------:R-:W-:-:S12]  /*0f80*/  HFMA2 R32, -RZ, RZ, 0, 0 ;  /* 0x00000000ff207431 */ /* 0x000fd800000001ff */
[----:B------:R-:W-:-:S05]  /*0f90*/  UMOV UR4, UR11 ;  /* 0x0000000b00047c82 */ /* 0x000fca0008000000 */
.L_x_29:
[----:B------:R-:W0:Y:S01]  /*0fa0*/  LDCU UR9, c[0x0][0x398] ;  /* 0x00007300ff0977ac */ /* 0x000e220008000800 */
[----:B------:R-:W-:Y:S01]  /*0fb0*/  R2UR UR21, R24 ;  /* 0x00000000181572ca */ /* 0x000fe200000e0000 */
[----:B------:R-:W-:Y:S01]  /*0fc0*/  VIADD R29, R11, UR4 ;  /* 0x000000040b1d7c36 */ /* 0x000fe20008000000 */
[----:B------:R-:W-:-:S03]  /*0fd0*/  UMOV UR7, UR4 ;  /* 0x0000000400077c82 */ /* 0x000fc60008000000 */
[----:B------:R-:W-:Y:S01]  /*0fe0*/  IMAD R29, R12, R29, R26 ;  /* 0x0000001d0c1d7224 */ /* 0x000fe200078e021a */
[----:B0-----:R-:W-:Y:S02]  /*0ff0*/  UIADD3 UR8, UPT, UPT, UR4, UR9, URZ ;  /* 0x0000000904087290 */ /* 0x001fe4000fffe0ff */
[----:B------:R-:W-:-:S05]  /*1000*/  UISETP.NE.AND UP0, UPT, UR7, UR9, UPT ;  /* 0x000000090700728c */ /* 0x000fca000bf05270 */
[----:B------:R-:W-:Y:S02]  /*1010*/  UIMAD UR19, UR8, UR21, UR9 ;  /* 0x00000015081372a4 */ /* 0x000fe4000f8e0209 */
[----:B------:R-:W-:Y:S01]  /*1020*/  IADD3 R30, PT, PT, R0, UR8, RZ ;  /* 0x00000008001e7c10 */ /* 0x000fe2000fffe0ff */
[----:B------:R-:W-:Y:S01]  /*1030*/  UIADD3 UR4, UPT, UPT, UR4, 0x1, URZ ;  /* 0x0000000104047890 */ /* 0x000fe2000fffe0ff */
[----:B------:R-:W-:-:S03]  /*1040*/  UMOV UR7, UR11 ;  /* 0x0000000b00077c82 */ /* 0x000fc60008000000 */
[----:B------:R-:W-:-:S08]  /*1050*/  IMAD R30, R12, R30, R5 ;  /* 0x0000001e0c1e7224 */ /* 0x000fd000078e0205 */
.L_x_28:
[----:B------:R-:W0:Y:S01]  /*1060*/  LDCU UR20, c[0x0][0x398] ;  /* 0x00007300ff1477ac */ /* 0x000e220008000800 */
[----:B------:R-:W-:Y:S01]  /*1070*/  ISETP.GE.U32.AND P0, PT, R14, 0x7, PT ;  /* 0x000000070e00780c */ /* 0x000fe20003f06070 */
[----:B------:R-:W-:Y:S01]  /*1080*/  VIADD R28, R30, UR7 ;  /* 0x000000071e1c7c36 */ /* 0x000fe20008000000 */
[----:B------:R-:W-:Y:S01]  /*1090*/  LOP3.LUT R18, R14, 0x6, RZ, 0xc0, !PT ;  /* 0x000000060e127812 */ /* 0x000fe200078ec0ff */
[----:B------:R-:W-:Y:S01]  /*10a0*/  UIADD3 UR8, UPT, UPT, UR19, UR7, URZ ;  /* 0x0000000713087290 */ /* 0x000fe2000fffe0ff */
[----:B------:R-:W-:Y:S02]  /*10b0*/  UMOV UR9, UR11 ;  /* 0x0000000b00097c82 */ /* 0x000fe40008000000 */
[----:B------:R-:W-:Y:S01]  /*10c0*/  ISETP.GE.U32.AND P1, PT, R18, 0x3, PT ;  /* 0x000000031200780c */ /* 0x000fe20003f26070 */
[----:B------:R-:W-:Y:S01]  /*10d0*/  IMAD R28, R15, R28, R4 ;  /* 0x0000001c0f1c7224 */ /* 0x000fe200078e0204 */
[----:B------:R-:W-:-:S05]  /*10e0*/  IADD3 R18, PT, PT, R29, UR7, RZ ;  /* 0x000000071d127c10 */ /* 0x000fca000fffe0ff */
[----:B------:R-:W-:Y:S01]  /*10f0*/  IMAD R31, R15, R18, R27 ;  /* 0x000000120f1f7224 */ /* 0x000fe200078e021b */
[----:B0-----:R-:W-:Y:S01]  /*1100*/  UIMAD UR10, UR8, UR21, UR20 ;  /* 0x00000015080a72a4 */ /* 0x001fe2000f8e0214 */
[----:B------:R-:W-:Y:S11]  /*1110*/  @!P0 BRA `(.L_x_25) ;  /* 0x0000000000f48947 */ /* 0x000ff60003800000 */
[----:B------:R-:W-:-:S05]  /*1120*/  UMOV UR9, UR11 ;  /* 0x0000000b00097c82 */ /* 0x000fca0008000000 */
.L_x_26:
[----:B------:R-:W0:Y:S01]  /*1130*/  LDC.64 R18, c[0x0][0x380] ;  /* 0x0000e000ff127b82 */ /* 0x000e220000000a00 */
[----:B------:R-:W-:Y:S02]  /*1140*/  IADD3 R21, PT, PT, R31, UR9, RZ ;  /* 0x000000091f157c10 */ /* 0x000fe4000fffe0ff */
[----:B------:R-:W-:-:S03]  /*1150*/  IADD3 R23, PT, PT, R28, UR9, RZ ;  /* 0x000000091c177c10 */ /* 0x000fc6000fffe0ff */
[----:B0-----:R-:W-:-:S04]  /*1160*/  IMAD.WIDE R20, R21, 0x4, R18 ;  /* 0x0000000415147825 */ /* 0x001fc800078e0212 */
[----:B------:R-:W-:Y:S01]  /*1170*/  IMAD.WIDE R18, R23, 0x4, R18 ;  /* 0x0000000417127825 */ /* 0x000fe200078e0212 */
[----:B------:R-:W2:Y:S04]  /*1180*/  LDG.E R22, desc[UR12][R20.64] ;  /* 0x0000000c14167981 */ /* 0x000ea8000c1e1900 */
[----:B------:R-:W2:Y:S04]  /*1190*/  LDG.E R23, desc[UR12][R18.64] ;  /* 0x0000000c12177981 */ /* 0x000ea8000c1e1900 */
[----:B------:R-:W3:Y:S04]  /*11a0*/  LDG.E R33, desc[UR12][R20.64+0x4] ;  /* 0x0000040c14217981 */ /* 0x000ee8000c1e1900 */
[----:B------:R-:W3:Y:S01]  /*11b0*/  LDG.E R34, desc[UR12][R18.64+0x4] ;  /* 0x0000040c12227981 */ /* 0x000ee2000c1e1900 */
[----:B------:R-:W-:-:S03]  /*11c0*/  UIADD3 UR8, UPT, UPT, UR10, UR9, URZ ;  /* 0x000000090a087290 */ /* 0x000fc6000fffe0ff */
[----:B------:R-:W4:Y:S01]  /*11d0*/  LDG.E R35, desc[UR12][R18.64+0x8] ;  /* 0x0000080c12237981 */ /* 0x000f22000c1e1900 */
[----:B------:R-:W-:-:S03]  /*11e0*/  USHF.L.U32 UR8, UR8, 0x2, URZ ;  /* 0x0000000208087899 */ /* 0x000fc600080006ff */
[----:B------:R-:W5:Y:S04]  /*11f0*/  LDG.E R36, desc[UR12][R18.64+0x18] ;  /* 0x0000180c12247981 */ /* 0x000f68000c1e1900 */
[----:B------:R-:W5:Y:S05]  /*1200*/  LDG.E R37, desc[UR12][R18.64+0x1c] ;  /* 0x00001c0c12257981 */ /* 0x000f6a000c1e1900 */
[----:B------:R-:W0:Y:S01]  /*1210*/  LDCU UR14, c[0x3][UR8] ;  /* 0x00c00000080e77ac */ /* 0x000e220008000800 */
[----:B------:R-:W1:Y:S01]  /*1220*/  LDCU UR15, c[0x3][UR8+0x4] ;  /* 0x00c00080080f77ac */ /* 0x000e620008000800 */
[----:B--2---:R-:W-:-:S04]  /*1230*/  FADD R23, R22, -R23 ;  /* 0x8000001716177221 */ /* 0x004fc80000000000 */
[----:B0-----:R-:W-:-:S04]  /*1240*/  FMUL R22, R23, UR14 ;  /* 0x0000000e17167c20 */ /* 0x001fc80008400000 */
[----:B------:R-:W-:Y:S01]  /*1250*/  FFMA R22, R23, R22, R32 ;  /* 0x0000001617167223 */ /* 0x000fe20000000020 */
[----:B---3--:R-:W-:Y:S01]  /*1260*/  FADD R33, R33, -R34 ;  /* 0x8000002221217221 */ /* 0x008fe20000000000 */
[----:B------:R-:W4:Y:S03]  /*1270*/  LDG.E R32, desc[UR12][R20.64+0x8] ;  /* 0x0000080c14207981 */ /* 0x000f26000c1e1900 */
[C---:B-1----:R-:W-:Y:S01]  /*1280*/  FMUL R23, R33.reuse, UR15 ;  /* 0x0000000f21177c20 */ /* 0x042fe20008400000 */
[----:B------:R-:W2:Y:S03]  /*1290*/  LDG.E R34, desc[UR12][R18.64+0xc] ;  /* 0x00000c0c12227981 */ /* 0x000ea6000c1e1900 */
[----:B------:R-:W-:Y:S02]  /*12a0*/  FFMA R22, R33, R23, R22 ;  /* 0x0000001721167223 */ /* 0x000fe40000000016 */
[----:B------:R-:W2:Y:S01]  /*12b0*/  LDG.E R33, desc[UR12][R20.64+0xc] ;  /* 0x00000c0c14217981 */ /* 0x000ea2000c1e1900 */
[----:B------:R-:W0:Y:S01]  /*12c0*/  LDCU UR14, c[0x3][UR8+0x8] ;  /* 0x00c00100080e77ac */ /* 0x000e220008000800 */
[----:B----4-:R-:W-:-:S02]  /*12d0*/  FADD R35, R32, -R35 ;  /* 0x8000002320237221 */ /* 0x010fc40000000000 */
[----:B------:R-:W3:Y:S02]  /*12e0*/  LDG.E R32, desc[UR12][R18.64+0x10] ;  /* 0x0000100c12207981 */ /* 0x000ee4000c1e1900 */
[----:B0-----:R-:W-:-:S04]  /*12f0*/  FMUL R23, R35, UR14 ;  /* 0x0000000e23177c20 */ /* 0x001fc80008400000 */
[----:B------:R-:W-:Y:S01]  /*1300*/  FFMA R22, R35, R23, R22 ;  /* 0x0000001723167223 */ /* 0x000fe20000000016 */
[----:B--2---:R-:W-:Y:S01]  /*1310*/  FADD R35, R33, -R34 ;  /* 0x8000002221237221 */ /* 0x004fe20000000000 */
[----:B------:R-:W2:Y:S04]  /*1320*/  LDG.E R23, desc[UR12][R20.64+0x14] ;  /* 0x0000140c14177981 */ /* 0x000ea8000c1e1900 */
[----:B------:R-:W3:Y:S04]  /*1330*/  LDG.E R33, desc[UR12][R20.64+0x10] ;  /* 0x0000100c14217981 */ /* 0x000ee8000c1e1900 */
[----:B------:R-:W2:Y:S01]  /*1340*/  LDG.E R34, desc[UR12][R18.64+0x14] ;  /* 0x0000140c12227981 */ /* 0x000ea2000c1e1900 */
[----:B------:R-:W0:Y:S01]  /*1350*/  LDCU UR14, c[0x3][UR8+0xc] ;  /* 0x00c00180080e77ac */ /* 0x000e220008000800 */
[----:B------:R-:W1:Y:S01]  /*1360*/  LDCU UR15, c[0x3][UR8+0x10] ;  /* 0x00c00200080f77ac */ /* 0x000e620008000800 */
[----:B------:R-:W4:Y:S01]  /*1370*/  LDCU UR16, c[0x3][UR8+0x14] ;  /* 0x00c00280081077ac */ /* 0x000f220008000800 */
[----:B---3--:R-:W-:Y:S01]  /*1380*/  FADD R33, R33, -R32 ;  /* 0x8000002021217221 */ /* 0x008fe20000000000 */
[----:B--2---:R-:W-:-:S02]  /*1390*/  FADD R32, R23, -R34 ;  /* 0x8000002217207221 */ /* 0x004fc40000000000 */
[----:B------:R-:W5:Y:S04]  /*13a0*/  LDG.E R23, desc[UR12][R20.64+0x18] ;  /* 0x0000180c14177981 */ /* 0x000f68000c1e1900 */
[----:B------:R0:W2:Y:S01]  /*13b0*/  LDG.E R34, desc[UR12][R20.64+0x1c] ;  /* 0x00001c0c14227981 */ /* 0x0000a2000c1e1900 */
[----:B------:R-:W-:Y:S01]  /*13c0*/  UIADD3 UR9, UPT, UPT, UR9, 0x8, URZ ;  /* 0x0000000809097890 */ /* 0x000fe2000fffe0ff */
[C---:B0-----:R-:W-:Y:S01]  /*13d0*/  FMUL R20, R35.reuse, UR14 ;  /* 0x0000000e23147c20 */ /* 0x041fe20008400000 */
[----:B------:R-:W0:Y:S03]  /*13e0*/  LDCU UR14, c[0x3][UR8+0x18] ;  /* 0x00c00300080e77ac */ /* 0x000e260008000800 */
[----:B------:R-:W-:Y:S01]  /*13f0*/  FFMA R22, R35, R20, R22 ;  /* 0x0000001423167223 */ /* 0x000fe20000000016 */
[----:B------:R-:W3:Y:S01]  /*1400*/  LDCU UR8, c[0x3][UR8+0x1c] ;  /* 0x00c00380080877ac */ /* 0x000ee20008000800 */
[----:B-1----:R-:W-:Y:S01]  /*1410*/  FMUL R35, R33, UR15 ;  /* 0x0000000f21237c20 */ /* 0x002fe20008400000 */
[----:B------:R-:W-:Y:S01]  /*1420*/  LOP3.LUT R20, R24, 0xfffffff8, RZ, 0xc0, !PT ;  /* 0xfffffff818147812 */ /* 0x000fe200078ec0ff */
[----:B------:R-:W-:-:S02]  /*1430*/  UIADD3 UR15, UPT, UPT, UR9, UR20, URZ ;  /* 0x00000014090f7290 */ /* 0x000fc4000fffe0ff */
[----:B------:R-:W-:Y:S01]  /*1440*/  FFMA R35, R33, R35, R22 ;  /* 0x0000002321237223 */ /* 0x000fe20000000016 */
[----:B----4-:R-:W-:-:S03]  /*1450*/  FMUL R18, R32, UR16 ;  /* 0x0000001020127c20 */ /* 0x010fc60008400000 */
[----:B------:R-:W-:Y:S01]  /*1460*/  ISETP.NE.AND P0, PT, R20, UR15, PT ;  /* 0x0000000f14007c0c */ /* 0x000fe2000bf05270 */
[----:B------:R-:W-:Y:S01]  /*1470*/  FFMA R18, R32, R18, R35 ;  /* 0x0000001220127223 */ /* 0x000fe20000000023 */
[----:B-----5:R-:W-:Y:S01]  /*1480*/  FADD R23, R23, -R36 ;  /* 0x8000002417177221 */ /* 0x020fe20000000000 */
[----:B--2---:R-:W-:-:S03]  /*1490*/  FADD R37, R34, -R37 ;  /* 0x8000002522257221 */ /* 0x004fc60000000000 */
[----:B0-----:R-:W-:Y:S01]  /*14a0*/  FMUL R19, R23, UR14 ;  /* 0x0000000e17137c20 */ /* 0x001fe20008400000 */
[----:B---3--:R-:W-:-:S03]  /*14b0*/  FMUL R32, R37, UR8 ;  /* 0x0000000825207c20 */ /* 0x008fc60008400000 */
[----:B------:R-:W-:-:S04]  /*14c0*/  FFMA R18, R23, R19, R18 ;  /* 0x0000001317127223 */ /* 0x000fc80000000012 */
[----:B------:R-:W-:Y:S01]  /*14d0*/  FFMA R32, R37, R32, R18 ;  /* 0x0000002025207223 */ /* 0x000fe20000000012 */
[----:B------:R-:W-:Y:S06]  /*14e0*/  @P0 BRA `(.L_x_26) ;  /* 0xfffffffc00100947 */ /* 0x000fec000383ffff */
.L_x_25:
[----:B------:R-:W-:Y:S05]  /*14f0*/  @!P1 BRA `(.L_x_27) ;  /* 0x0000000000809947 */ /* 0x000fea0003800000 */
[----:B------:R-:W0:Y:S01]  /*1500*/  LDC.64 R18, c[0x0][0x380] ;  /* 0x0000e000ff127b82 */ /* 0x000e220000000a00 */
[----:B------:R-:W-:Y:S01]  /*1510*/  VIADD R21, R31, UR9 ;  /* 0x000000091f157c36 */ /* 0x000fe20008000000 */
[----:B------:R-:W-:-:S03]  /*1520*/  IADD3 R23, PT, PT, R28, UR9, RZ ;  /* 0x000000091c177c10 */ /* 0x000fc6000fffe0ff */
[----:B0-----:R-:W-:-:S04]  /*1530*/  IMAD.WIDE R20, R21, 0x4, R18 ;  /* 0x0000000415147825 */ /* 0x001fc800078e0212 */
[----:B------:R-:W-:Y:S01]  /*1540*/  IMAD.WIDE R18, R23, 0x4, R18 ;  /* 0x0000000417127825 */ /* 0x000fe200078e0212 */
[----:B------:R-:W2:Y:S04]  /*1550*/  LDG.E R33, desc[UR12][R20.64] ;  /* 0x0000000c14217981 */ /* 0x000ea8000c1e1900 */
[----:B------:R-:W2:Y:S04]  /*1560*/  LDG.E R22, desc[UR12][R18.64] ;  /* 0x0000000c12167981 */ /* 0x000ea8000c1e1900 */
[----:B------:R-:W3:Y:S04]  /*1570*/  LDG.E R34, desc[UR12][R20.64+0x4] ;  /* 0x0000040c14227981 */ /* 0x000ee8000c1e1900 */
[----:B------:R-:W3:Y:S04]  /*1580*/  LDG.E R35, desc[UR12][R18.64+0x4] ;  /* 0x0000040c12237981 */ /* 0x000ee8000c1e1900 */
[----:B------:R-:W4:Y:S04]  /*1590*/  LDG.E R37, desc[UR12][R18.64+0x8] ;  /* 0x0000080c12257981 */ /* 0x000f28000c1e1900 */
[----:B------:R-:W5:Y:S04]  /*15a0*/  LDG.E R23, desc[UR12][R20.64+0xc] ;  /* 0x00000c0c14177981 */ /* 0x000f68000c1e1900 */
[----:B------:R-:W5:Y:S01]  /*15b0*/  LDG.E R36, desc[UR12][R18.64+0xc] ;  /* 0x00000c0c12247981 */ /* 0x000f62000c1e1900 */
[----:B------:R-:W-:-:S04]  /*15c0*/  UIADD3 UR8, UPT, UPT, UR10, UR9, URZ ;  /* 0x000000090a087290 */ /* 0x000fc8000fffe0ff */
[----:B------:R-:W-:Y:S01]  /*15d0*/  USHF.L.U32 UR8, UR8, 0x2, URZ ;  /* 0x0000000208087899 */ /* 0x000fe200080006ff */
[----:B--2---:R-:W-:Y:S02]  /*15e0*/  FADD R33, R33, -R22 ;  /* 0x8000001621217221 */ /* 0x004fe40000000000 */
[----:B------:R0:W4:Y:S09]  /*15f0*/  LDG.E R22, desc[UR12][R20.64+0x8] ;  /* 0x0000080c14167981 */ /* 0x000132000c1e1900 */
[----:B------:R-:W1:Y:S01]  /*1600*/  LDCU UR14, c[0x3][UR8] ;  /* 0x00c00000080e77ac */ /* 0x000e620008000800 */
[----:B------:R-:W0:Y:S01]  /*1610*/  LDCU UR15, c[0x3][UR8+0x4] ;  /* 0x00c00080080f77ac */ /* 0x000e220008000800 */
[----:B------:R-:W2:Y:S01]  /*1620*/  LDCU UR16, c[0x3][UR8+0x8] ;  /* 0x00c00100081077ac */ /* 0x000ea20008000800 */
[----:B------:R-:W2:Y:S01]  /*1630*/  LDCU UR8, c[0x3][UR8+0xc] ;  /* 0x00c00180080877ac */ /* 0x000ea20008000800 */
[----:B---3--:R-:W-:Y:S01]  /*1640*/  FADD R34, R34, -R35 ;  /* 0x8000002322227221 */ /* 0x008fe20000000000 */
[----:B-1----:R-:W-:-:S04]  /*1650*/  FMUL R35, R33, UR14 ;  /* 0x0000000e21237c20 */ /* 0x002fc80008400000 */
[----:B------:R-:W-:Y:S01]  /*1660*/  FFMA R35, R33, R35, R32 ;  /* 0x0000002321237223 */ /* 0x000fe20000000020 */
[----:B0-----:R-:W-:Y:S01]  /*1670*/  FMUL R20, R34, UR15 ;  /* 0x0000000f22147c20 */ /* 0x001fe20008400000 */
[----:B-----5:R-:W-:-:S03]  /*1680*/  FADD R23, R23, -R36 ;  /* 0x8000002417177221 */ /* 0x020fc60000000000 */
[----:B------:R-:W-:Y:S01]  /*1690*/  FFMA R20, R34, R20, R35 ;  /* 0x0000001422147223 */ /* 0x000fe20000000023 */
[----:B--2---:R-:W-:Y:S01]  /*16a0*/  FMUL R32, R23, UR8 ;  /* 0x0000000817207c20 */ /* 0x004fe20008400000 */
[----:B------:R-:W-:Y:S01]  /*16b0*/  UIADD3 UR9, UPT, UPT, UR9, 0x4, URZ ;  /* 0x0000000409097890 */ /* 0x000fe2000fffe0ff */
[----:B----4-:R-:W-:-:S04]  /*16c0*/  FADD R37, R22, -R37 ;  /* 0x8000002516257221 */ /* 0x010fc80000000000 */
[----:B------:R-:W-:-:S04]  /*16d0*/  FMUL R18, R37, UR16 ;  /* 0x0000001025127c20 */ /* 0x000fc80008400000 */
[----:B------:R-:W-:-:S04]  /*16e0*/  FFMA R18, R37, R18, R20 ;  /* 0x0000001225127223 */ /* 0x000fc80000000014 */
[----:B------:R-:W-:-:S07]  /*16f0*/  FFMA R32, R23, R32, R18 ;  /* 0x0000002017207223 */ /* 0x000fce0000000012 */
.L_x_27:
[----:B------:R-:W-:Y:S01]  /*1700*/  ULOP3.LUT UP1, URZ, UR20, 0x1, URZ, 0xc0, !UPT ;  /* 0x0000000114ff7892 */ /* 0x000fe2000f82c0ff */
[----:B------:R-:W0:Y:S05]  /*1710*/  LDC.64 R18, c[0x0][0x380] ;  /* 0x0000e000ff127b82 */ /* 0x000e2a0000000a00 */
[----:B------:R-:W-:-:S05]  /*1720*/  PLOP3.LUT P0, PT, PT, PT, UP1, 0x80, 0x8 ;  /* 0x000000000008781c */ /* 0x000fca0003f0f018 */
[----:B------:R-:W-:-:S08]  /*1730*/  @UP1 UIADD3 UR8, UPT, UPT, UR10, UR9, URZ ;  /* 0x000000090a081290 */ /* 0x000fd0000fffe0ff */
[----:B------:R-:W-:Y:S01]  /*1740*/  @P0 IADD3 R21, PT, PT, R31, UR9, RZ ;  /* 0x000000091f150c10 */ /* 0x000fe2000fffe0ff */
[----:B------:R-:W-:Y:S01]  /*1750*/  @P0 VIADD R23, R28, UR9 ;  /* 0x000000091c170c36 */ /* 0x000fe20008000000 */
[----:B------:R-:W-:-:S03]  /*1760*/  @UP1 UIADD3 UR9, UPT, UPT, UR9, 0x2, URZ ;  /* 0x0000000209091890 */ /* 0x000fc6000fffe0ff */
[----:B0-----:R-:W-:-:S03]  /*1770*/  @P0 IMAD.WIDE R20, R21, 0x4, R18 ;  /* 0x0000000415140825 */ /* 0x001fc600078e0212 */
[----:B------:R-:W-:Y:S01]  /*1780*/  IADD3 R35, PT, PT, R31, UR9, RZ ;  /* 0x000000091f237c10 */ /* 0x000fe2000fffe0ff */
[--C-:B------:R-:W-:Y:S01]  /*1790*/  @P0 IMAD.WIDE R22, R23, 0x4, R18.reuse ;  /* 0x0000000417160825 */ /* 0x100fe200078e0212 */
[----:B------:R-:W-:Y:S01]  /*17a0*/  IADD3 R37, PT, PT, R28, UR9, RZ ;  /* 0x000000091c257c10 */ /* 0x000fe2000fffe0ff */
[----:B------:R-:W2:Y:S02]  /*17b0*/  @P0 LDG.E R33, desc[UR12][R20.64] ;  /* 0x0000000c14210981 */ /* 0x000ea4000c1e1900 */
[--C-:B------:R-:W-:Y:S02]  /*17c0*/  IMAD.WIDE R34, R35, 0x4, R18.reuse ;  /* 0x0000000423227825 */ /* 0x100fe400078e0212 */
[----:B------:R-:W2:Y:S02]  /*17d0*/  @P0 LDG.E R28, desc[UR12][R22.64] ;  /* 0x0000000c161c0981 */ /* 0x000ea4000c1e1900 */
[----:B------:R-:W-:Y:S02]  /*17e0*/  IMAD.WIDE R18, R37, 0x4, R18 ;  /* 0x0000000425127825 */ /* 0x000fe400078e0212 */
[----:B------:R0:W3:Y:S04]  /*17f0*/  @P0 LDG.E R36, desc[UR12][R20.64+0x4] ;  /* 0x0000040c14240981 */ /* 0x0000e8000c1e1900 */
[----:B------:R-:W3:Y:S04]  /*1800*/  @P0 LDG.E R31, desc[UR12][R22.64+0x4] ;  /* 0x0000040c161f0981 */ /* 0x000ee8000c1e1900 */
[----:B------:R-:W4:Y:S04]  /*1810*/  LDG.E R34, desc[UR12][R34.64] ;  /* 0x0000000c22227981 */ /* 0x000f28000c1e1900 */
[----:B------:R1:W4:Y:S01]  /*1820*/  LDG.E R19, desc[UR12][R18.64] ;  /* 0x0000000c12137981 */ /* 0x000322000c1e1900 */
[----:B------:R-:W-:-:S02]  /*1830*/  @UP1 USHF.L.U32 UR8, UR8, 0x2, URZ ;  /* 0x0000000208081899 */ /* 0x000fc400080006ff */
[----:B------:R-:W-:-:S04]  /*1840*/  UIADD3 UR10, UPT, UPT, UR10, UR9, URZ ;  /* 0x000000090a0a7290 */ /* 0x000fc8000fffe0ff */
[----:B------:R-:W-:-:S06]  /*1850*/  USHF.L.U32 UR10, UR10, 0x2, URZ ;  /* 0x000000020a0a7899 */ /* 0x000fcc00080006ff */
[----:B------:R-:W0:Y:S01]  /*1860*/  @UP1 LDCU UR9, c[0x3][UR8] ;  /* 0x00c00000080917ac */ /* 0x000e220008000800 */
[----:B------:R-:W1:Y:S05]  /*1870*/  @UP1 LDCU UR8, c[0x3][UR8+0x4] ;  /* 0x00c00080080817ac */ /* 0x000e6a0008000800 */
[----:B------:R-:W5:Y:S01]  /*1880*/  LDCU UR10, c[0x3][UR10] ;  /* 0x00c000000a0a77ac */ /* 0x000f620008000800 */
[----:B------:R-:W-:Y:S01]  /*1890*/  UISETP.NE.AND UP1, UPT, UR7, UR20, UPT ;  /* 0x000000140700728c */ /* 0x000fe2000bf25270 */
[----:B--2---:R-:W-:-:S04]  /*18a0*/  @P0 FADD R33, R33, -R28 ;  /* 0x8000001c21210221 */ /* 0x004fc80000000000 */
[----:B0-----:R-:W-:Y:S01]  /*18b0*/  @P0 FMUL R20, R33, UR9 ;  /* 0x0000000921140c20 */ /* 0x001fe20008400000 */
[----:B---3--:R-:W-:-:S03]  /*18c0*/  @P0 FADD R31, R36, -R31 ;  /* 0x8000001f241f0221 */ /* 0x008fc60000000000 */
[----:B------:R-:W-:Y:S01]  /*18d0*/  @P0 FFMA R20, R33, R20, R32 ;  /* 0x0000001421140223 */ /* 0x000fe20000000020 */
[----:B-1----:R-:W-:Y:S01]  /*18e0*/  @P0 FMUL R18, R31, UR8 ;  /* 0x000000081f120c20 */ /* 0x002fe20008400000 */
[----:B----4-:R-:W-:-:S03]  /*18f0*/  FADD R19, R34, -R19 ;  /* 0x8000001322137221 */ /* 0x010fc60000000000 */
[----:B------:R-:W-:Y:S01]  /*1900*/  @P0 FFMA R32, R31, R18, R20 ;  /* 0x000000121f200223 */ /* 0x000fe20000000014 */
[----:B------:R-:W-:Y:S01]  /*1910*/  UIADD3 UR8, UPT, UPT, UR7, 0x1, URZ ;  /* 0x0000000107087890 */ /* 0x000fe2000fffe0ff */
[----:B-----5:R-:W-:-:S04]  /*1920*/  FMUL R18, R19, UR10 ;  /* 0x0000000a13127c20 */ /* 0x020fc80008400000 */
[----:B------:R-:W-:Y:S02]  /*1930*/  FFMA R32, R19, R18, R32 ;  /* 0x0000001213207223 */ /* 0x000fe40000000020 */
[----:B------:R-:W-:Y:S01]  /*1940*/  UMOV UR7, UR8 ;  /* 0x0000000800077c82 */ /* 0x000fe20008000000 */
[----:B------:R-:W-:Y:S05]  /*1950*/  BRA.U UP1, `(.L_x_28) ;  /* 0xfffffff501c07547 */ /* 0x000fea000b83ffff */
[----:B------:R-:W-:Y:S05]  /*1960*/  BRA.U UP0, `(.L_x_29) ;  /* 0xfffffff5008c7547 */ /* 0x000fea000b83ffff */
[----:B------:R-:W0:Y:S01]  /*1970*/  LDC R18, c[0x0][0x39c] ;  /* 0x0000e700ff127b82 */ /* 0x000e220000000800 */
[----:B------:R-:W-:Y:S01]  /*1980*/  BSSY.RECONVERGENT B4, `(.L_x_30) ;  /* 0x000000f000047945 */ /* 0x000fe20003800200 */
[----:B0-----:R-:W-:-:S04]  /*1990*/  FMUL R23, R18, R18 ;  /* 0x0000001212177220 */ /* 0x001fc80000400000 */
[----:B------:R-:W0:Y:S08]  /*19a0*/  MUFU.RCP R18, R23 ;  /* 0x0000001700127308 */ /* 0x000e300000001000 */
[----:B------:R-:W1:Y:S01]  /*19b0*/  FCHK P0, -R32, R23 ;  /* 0x0000001720007302 */ /* 0x000e620000000100 */
[----:B0-----:R-:W-:-:S04]  /*19c0*/  FFMA R19, -R23, R18, 1 ;  /* 0x3f80000017137423 */ /* 0x001fc80000000112 */
[----:B------:R-:W-:-:S04]  /*19d0*/  FFMA R19, R18, R19, R18 ;  /* 0x0000001312137223 */ /* 0x000fc80000000012 */
[----:B------:R-:W-:-:S04]  /*19e0*/  FFMA R18, R19, -R32, RZ ;  /* 0x8000002013127223 */ /* 0x000fc800000000ff */
[----:B------:R-:W-:-:S04]  /*19f0*/  FFMA R21, -R23, R18, -R32 ;  /* 0x0000001217157223 */ /* 0x000fc80000000920 */
[----:B------:R-:W-:Y:S01]  /*1a00*/  FFMA R21, R19, R21, R18 ;  /* 0x0000001513157223 */ /* 0x000fe20000000012 */
[----:B-1----:R-:W-:Y:S06]  /*1a10*/  @!P0 BRA `(.L_x_31) ;  /* 0x0000000000148947 */ /* 0x002fec0003800000 */
[----:B------:R-:W-:Y:S01]  /*1a20*/  FADD R32, -R32, -RZ ;  /* 0x800000ff20207221 */ /* 0x000fe20000000100 */
[----:B------:R-:W-:Y:S01]  /*1a30*/  IMAD.MOV.U32 R19, RZ, RZ, R23 ;  /* 0x000000ffff137224 */ /* 0x000fe200078e0017 */
[----:B------:R-:W-:-:S07]  /*1a40*/  MOV R20, 0x1a60 ;  /* 0x00001a6000147802 */ /* 0x000fce0000000f00 */
[----:B------:R-:W-:Y:S05]  /*1a50*/  CALL.REL.NOINC `($__internal_0_$__cuda_sm3x_div_rn_noftz_f32_slowpath) ;  /* 0x0000000400047944 */ /* 0x000fea0003c00000 */
[----:B------:R-:W-:-:S07]  /*1a60*/  MOV R21, R22 ;  /* 0x0000001600157202 */ /* 0x000fce0000000f00 */
.L_x_31:
[----:B------:R-:W-:Y:S05]  /*1a70*/  BSYNC.RECONVERGENT B4 ;  /* 0x0000000000047941 */ /* 0x000fea0003800200 */
.L_x_30:
[----:B------:R-:W0:Y:S01]  /*1a80*/  LDC.64 R18, c[0x0][0x380] ;  /* 0x0000e000ff127b82 */ /* 0x000e220000000a00 */
[----:B------:R-:W-:-:S04]  /*1a90*/  IMAD R20, R12, R11, R26 ;  /* 0x0000000b0c147224 */ /* 0x000fc800078e021a */
[----:B------:R-:W-:-:S04]  /*1aa0*/  IMAD R23, R15, R20, R27 ;  /* 0x000000140f177224 */ /* 0x000fc800078e021b */
[----:B0-----:R-:W-:-:S06]  /*1ab0*/  IMAD.WIDE R18, R23, 0x4, R18 ;  /* 0x0000000417127825 */ /* 0x001fcc00078e0212 */
[----:B------:R-:W2:Y:S01]  /*1ac0*/  LDG.E R18, desc[UR12][R18.64] ;  /* 0x0000000c12127981 */ /* 0x000ea2000c1e1900 */
[----:B------:R-:W-:Y:S02]  /*1ad0*/  HFMA2 R20, -RZ, RZ, 0.96630859375, -0.0022525787353515625 ;  /* 0x3bbb989dff147431 */ /* 0x000fe400000001ff */
[----:B------:R-:W-:-:S03]  /*1ae0*/  IMAD.MOV.U32 R23, RZ, RZ, 0x437c0000 ;  /* 0x437c0000ff177424 */ /* 0x000fc600078e00ff */
[----:B------:R-:W-:-:S04]  /*1af0*/  FFMA.SAT R20, R21, R20, 0.5 ;  /* 0x3f00000015147423 */ /* 0x000fc80000002014 */
[----:B------:R-:W-:-:S04]  /*1b00*/  FFMA.RM R20, R20, R23, 12582913 ;  /* 0x4b40000114147423 */ /* 0x000fc80000004017 */
[C---:B------:R-:W-:Y:S01]  /*1b10*/  FADD R22, R20.reuse, -12583039 ;  /* 0xcb40007f14167421 */ /* 0x040fe20000000000 */
[----:B------:R-:W-:-:S03]  /*1b20*/  SHF.L.U32 R20, R20, 0x17, RZ ;  /* 0x0000001714147819 */ /* 0x000fc600000006ff */
[----:B------:R-:W-:-:S04]  /*1b30*/  FFMA R22, R21, 1.4426950216293334961, -R22 ;  /* 0x3fb8aa3b15167823 */ /* 0x000fc80000000816 */
[----:B------:R-:W-:-:S04]  /*1b40*/  FFMA R22, R21, 1.925963033500011079e-08, R22 ;  /* 0x32a5706015167823 */ /* 0x000fc80000000016 */
[----:B------:R-:W0:Y:S02]  /*1b50*/  MUFU.EX2 R21, R22 ;  /* 0x0000001600157308 */ /* 0x000e240000000800 */
[----:B0-----:R-:W-:-:S04]  /*1b60*/  FMUL R20, R20, R21 ;  /* 0x0000001514147220 */ /* 0x001fc80000400000 */
[----:B------:R-:W-:Y:S01]  /*1b70*/  FADD R8, R8, R20 ;  /* 0x0000001408087221 */ /* 0x000fe20000000000 */
[----:B------:R-:W-:-:S04]  /*1b80*/  FSETP.GT.AND P0, PT, R20, R9, PT ;  /* 0x000000091400720b */ /* 0x000fc80003f04000 */
[C---:B------:R-:W-:Y:S01]  /*1b90*/  FSEL R9, R20.reuse, R9, P0 ;  /* 0x0000000914097208 */ /* 0x040fe20000000000 */
[----:B--2---:R-:W-:-:S05]  /*1ba0*/  FFMA R7, R20, R18, R7 ;  /* 0x0000001214077223 */ /* 0x004fca0000000007 */
[----:B------:R0:W-:Y:S03]  /*1bb0*/  STG.E desc[UR12][R16.64], R7 ;  /* 0x0000000710007986 */ /* 0x0001e6000c10190c */
.L_x_24:
[----:B------:R-:W-:Y:S05]  /*1bc0*/  BSYNC.RECONVERGENT B3 ;  /* 0x0000000000037941 */ /* 0x000fea0003800200 */
.L_x_23:
[C---:B------:R-:W-:Y:S02]  /*1bd0*/  ISETP.NE.AND P0, PT, R27.reuse, R6, PT ;  /* 0x000000061b00720c */ /* 0x040fe40003f05270 */
[----:B------:R-:W-:-:S11]  /*1be0*/  IADD3 R27, PT, PT, R27, 0x1, RZ ;  /* 0x000000011b1b7810 */ /* 0x000fd60007ffe0ff */
[----:B------:R-:W-:Y:S05]  /*1bf0*/  @P0 BRA `(.L_x_32) ;  /* 0xfffffff000c80947 */ /* 0x000fea000383ffff */
.L_x_22:
[----:B------:R-:W-:Y:S05]  /*1c00*/  BSYNC.RECONVERGENT B2 ;  /* 0x0000000000027941 */ /* 0x000fea0003800200 */
.L_x_21:
[----:B------:R-:W1:Y:S01]  /*1c10*/  LDCU UR4, c[0x0][0x394] ;  /* 0x00007280ff0477ac */ /* 0x000e620008000800 */
[----:B------:R-:W-:Y:S01]  /*1c20*/  MOV R18, UR5 ;  /* 0x0000000500127c02 */ /* 0x000fe20008000f00 */
[----:B-1----:R-:W-:-:S05]  /*1c30*/  VIADD R19, R5, UR4 ;  /* 0x0000000405137c36 */ /* 0x002fca0008000000 */
[----:B------:R-:W-:-:S13]  /*1c40*/  ISETP.LT.AND P0, PT, R19, UR5, PT ;  /* 0x0000000513007c0c */ /* 0x000fda000bf01270 */
[----:B------:R-:W-:-:S04]  /*1c50*/  @!P0 IADD3 R19, PT, PT, R18, -0x1, RZ ;  /* 0xffffffff12138810 */ /* 0x000fc80007ffe0ff */
[C---:B------:R-:W-:Y:S01]  /*1c60*/  ISETP.NE.AND P0, PT, R26.reuse, R19, PT ;  /* 0x000000131a00720c */ /* 0x040fe20003f05270 */
[----:B------:R-:W-:-:S12]  /*1c70*/  VIADD R26, R26, 0x1 ;  /* 0x000000011a1a7836 */ /* 0x000fd80000000000 */
[----:B------:R-:W-:Y:S05]  /*1c80*/  @P0 BRA `(.L_x_33) ;  /* 0xfffffff000940947 */ /* 0x000fea000383ffff */
.L_x_20:
[----:B------:R-:W-:Y:S05]  /*1c90*/  BSYNC.RECONVERGENT B1 ;  /* 0x0000000000017941 */ /* 0x000fea0003800200 */
.L_x_19:
[C---:B------:R-:W-:Y:S02]  /*1ca0*/  ISETP.NE.AND P0, PT, R11.reuse, R3, PT ;  /* 0x000000030b00720c */ /* 0x040fe40003f05270 */
[----:B------:R-:W-:-:S11]  /*1cb0*/  IADD3 R11, PT, PT, R11, 0x1, RZ ;  /* 0x000000010b0b7810 */ /* 0x000fd60007ffe0ff */
[----:B------:R-:W-:Y:S05]  /*1cc0*/  @P0 BRA `(.L_x_34) ;  /* 0xfffffff000600947 */ /* 0x000fea000383ffff */
.L_x_1:
[----:B------:R-:W-:Y:S05]  /*1cd0*/  BSYNC.RECONVERGENT B0 ;  /* 0x0000000000007941 */ /* 0x000fea0003800200 */
.L_x_0:
[----:B------:R-:W4:Y:S01]  /*1ce0*/  LDCU UR4, c[0x0][0x398] ;  /* 0x00007300ff0477ac */ /* 0x000f220008000800 */
[----:B------:R-:W5:Y:S01]  /*1cf0*/  LDC.64 R10, c[0x0][0x380] ;  /* 0x0000e000ff0a7b82 */ /* 0x000f620000000a00 */
[----:B----4-:R-:W-:Y:S02]  /*1d00*/  UIADD3 UR5, UPT, UPT, UR5, UR4, URZ ;  /* 0x0000000405057290 */ /* 0x010fe4000fffe0ff */
[----:B------:R-:W-:-:S04]  /*1d10*/  UIADD3 UR4, UPT, UPT, UR6, UR4, URZ ;  /* 0x0000000406047290 */ /* 0x000fc8000fffe0ff */
[----:B------:R-:W-:-:S04]  /*1d20*/  IMAD R5, R2, UR5, R5 ;  /* 0x0000000502057c24 */ /* 0x000fc8000f8e0205 */
[----:B------:R-:W-:-:S04]  /*1d30*/  IMAD R3, R5, UR4, R4 ;  /* 0x0000000405037c24 */ /* 0x000fc8000f8e0204 */
[----:B-----5:R-:W-:-:S06]  /*1d40*/  IMAD.WIDE R2, R3, 0x4, R10 ;  /* 0x0000000403027825 */ /* 0x020fcc00078e020a */
[----:B------:R-:W4:Y:S01]  /*1d50*/  LDG.E R2, desc[UR12][R2.64] ;  /* 0x0000000c02027981 */ /* 0x000f22000c1e1900 */
[----:B------:R-:W-:Y:S01]  /*1d60*/  FADD R19, R9, R8 ;  /* 0x0000000809137221 */ /* 0x000fe20000000000 */
[----:B------:R-:W-:Y:S03]  /*1d70*/  BSSY.RECONVERGENT B0, `(.L_x_35) ;  /* 0x000000d000007945 */ /* 0x000fe60003800200 */
[----:B------:R-:W5:Y:S02]  /*1d80*/  MUFU.RCP R0, R19 ;  /* 0x0000001300007308 */ /* 0x000f640000001000 */
[----:B-----5:R-:W-:-:S04]  /*1d90*/  FFMA R5, -R19, R0, 1 ;  /* 0x3f80000013057423 */ /* 0x020fc80000000100 */
[----:B------:R-:W-:Y:S01]  /*1da0*/  FFMA R5, R0, R5, R0 ;  /* 0x0000000500057223 */ /* 0x000fe20000000000 */
[----:B----4-:R-:W-:-:S04]  /*1db0*/  FFMA R32, R2, R9, R7 ;  /* 0x0000000902207223 */ /* 0x010fc80000000007 */
[----:B------:R-:W4:Y:S01]  /*1dc0*/  FCHK P0, R32, R19 ;  /* 0x0000001320007302 */ /* 0x000f220000000000 */
[----:B------:R-:W-:-:S04]  /*1dd0*/  FFMA R0, R32, R5, RZ ;  /* 0x0000000520007223 */ /* 0x000fc800000000ff */
[----:B------:R-:W-:-:S04]  /*1de0*/  FFMA R4, -R19, R0, R32 ;  /* 0x0000000013047223 */ /* 0x000fc80000000120 */
[----:B------:R-:W-:Y:S01]  /*1df0*/  FFMA R5, R5, R4, R0 ;  /* 0x0000000405057223 */ /* 0x000fe20000000000 */
[----:B----4-:R-:W-:Y:S06]  /*1e00*/  @!P0 BRA `(.L_x_36) ;  /* 0x00000000000c8947 */ /* 0x010fec0003800000 */
[----:B------:R-:W-:-:S07]  /*1e10*/  MOV R20, 0x1e30 ;  /* 0x00001e3000147802 */ /* 0x000fce0000000f00 */
[----:B0123--:R-:W-:Y:S05]  /*1e20*/  CALL.REL.NOINC `($__internal_0_$__cuda_sm3x_div_rn_noftz_f32_slowpath) ;  /* 0x0000000000107944 */ /* 0x00ffea0003c00000 */
[----:B------:R-:W-:-:S07]  /*1e30*/  MOV R5, R22 ;  /* 0x0000001600057202 */ /* 0x000fce0000000f00 */
.L_x_36:
[----:B------:R-:W-:Y:S05]  /*1e40*/  BSYNC.RECONVERGENT B0 ;  /* 0x0000000000007941 */ /* 0x000fea0003800200 */
.L_x_35:
[----:B------:R-:W-:Y:S01]  /*1e50*/  STG.E desc[UR12][R16.64], R5 ;  /* 0x0000000510007986 */ /* 0x000fe2000c10190c */
[----:B------:R-:W-:Y:S05]  /*1e60*/  EXIT ;  /* 0x000000000000794d */ /* 0x000fea0003800000 */
        .weak           $__internal_0_$__cuda_sm3x_div_rn_noftz_f32_slowpath
        .type           $__internal_0_$__cuda_sm3x_div_rn_noftz_f32_slowpath,@function
        .size           $__internal_0_$__cuda_sm3x_div_rn_noftz_f32_slowpath,(.L_x_49 - $__internal_0_$__cuda_sm3x_div_rn_noftz_f32_slowpath)
$__internal_0_$__cuda_sm3x_div_rn_noftz_f32_slowpath:
[----:B------:R-:W-:Y:S01]  /*1e70*/  SHF.R.U32.HI R22, RZ, 0x17, R19 ;  /* 0x00000017ff167819 */ /* 0x000fe20000011613 */
[----:B------:R-:W-:Y:S01]  /*1e80*/  BSSY.RECONVERGENT B5, `(.L_x_37) ;  /* 0x0000062000057945 */ /* 0x000fe20003800200 */
[----:B------:R-:W-:Y:S02]  /*1e90*/  SHF.R.U32.HI R18, RZ, 0x17, R32 ;  /* 0x00000017ff127819 */ /* 0x000fe40000011620 */
[----:B------:R-:W-:Y:S02]  /*1ea0*/  LOP3.LUT R22, R22, 0xff, RZ, 0xc0, !PT ;  /* 0x000000ff16167812 */ /* 0x000fe400078ec0ff */
[----:B------:R-:W-:-:S03]  /*1eb0*/  LOP3.LUT R18, R18, 0xff, RZ, 0xc0, !PT ;  /* 0x000000ff12127812 */ /* 0x000fc600078ec0ff */
[----:B------:R-:W-:Y:S01]  /*1ec0*/  VIADD R29, R22, 0xffffffff ;  /* 0xffffffff161d7836 */ /* 0x000fe20000000000 */
[----:B------:R-:W-:-:S04]  /*1ed0*/  IADD3 R28, PT, PT, R18, -0x1, RZ ;  /* 0xffffffff121c7810 */ /* 0x000fc80007ffe0ff */
[----:B------:R-:W-:-:S04]  /*1ee0*/  ISETP.GT.U32.AND P0, PT, R29, 0xfd, PT ;  /* 0x000000fd1d00780c */ /* 0x000fc80003f04070 */
[----:B------:R-:W-:-:S13]  /*1ef0*/  ISETP.GT.U32.OR P0, PT, R28, 0xfd, P0 ;  /* 0x000000fd1c00780c */ /* 0x000fda0000704470 */
[----:B------:R-:W-:Y:S01]  /*1f00*/  @!P0 MOV R23, RZ ;  /* 0x000000ff00178202 */ /* 0x000fe20000000f00 */
[----:B------:R-:W-:Y:S06]  /*1f10*/  @!P0 BRA `(.L_x_38) ;  /* 0x00000000005c8947 */ /* 0x000fec0003800000 */
[----:B------:R-:W-:Y:S02]  /*1f20*/  FSETP.GTU.FTZ.AND P0, PT, |R32|, +INF , PT ;  /* 0x7f8000002000780b */ /* 0x000fe40003f1c200 */
[----:B------:R-:W-:-:S04]  /*1f30*/  FSETP.GTU.FTZ.AND P1, PT, |R19|, +INF , PT ;  /* 0x7f8000001300780b */ /* 0x000fc80003f3c200 */
[----:B------:R-:W-:-:S13]  /*1f40*/  PLOP3.LUT P0, PT, P0, P1, PT, 0xf8, 0x8f ;  /* 0x00000000008f781c */ /* 0x000fda0000703f70 */
[----:B------:R-:W-:Y:S05]  /*1f50*/  @P0 BRA `(.L_x_39) ;  /* 0x00000004004c0947 */ /* 0x000fea0003800000 */
[----:B------:R-:W-:-:S13]  /*1f60*/  LOP3.LUT P0, RZ, R19, 0x7fffffff, R32, 0xc8, !PT ;  /* 0x7fffffff13ff7812 */ /* 0x000fda000780c820 */
[----:B------:R-:W-:Y:S05]  /*1f70*/  @!P0 BRA `(.L_x_40) ;  /* 0x00000004003c8947 */ /* 0x000fea0003800000 */
[C---:B------:R-:W-:Y:S02]  /*1f80*/  FSETP.NEU.FTZ.AND P0, PT, |R32|.reuse, +INF , PT ;  /* 0x7f8000002000780b */ /* 0x040fe40003f1d200 */
[----:B------:R-:W-:Y:S02]  /*1f90*/  FSETP.NEU.FTZ.AND P2, PT, |R19|, +INF , PT ;  /* 0x7f8000001300780b */ /* 0x000fe40003f5d200 */
[----:B------:R-:W-:-:S11]  /*1fa0*/  FSETP.NEU.FTZ.AND P1, PT, |R32|, +INF , PT ;  /* 0x7f8000002000780b */ /* 0x000fd60003f3d200 */
[----:B------:R-:W-:Y:S05]  /*1fb0*/  @!P2 BRA !P0, `(.L_x_40) ;  /* 0x00000004002ca947 */ /* 0x000fea0004000000 */
[----:B------:R-:W-:-:S04]  /*1fc0*/  LOP3.LUT P0, RZ, R32, 0x7fffffff, RZ, 0xc0, !PT ;  /* 0x7fffffff20ff7812 */ /* 0x000fc8000780c0ff */
[----:B------:R-:W-:-:S13]  /*1fd0*/  PLOP3.LUT P0, PT, P2, P0, PT, 0x2f, 0xf2 ;  /* 0x0000000000f2781c */ /* 0x000fda0001700577 */
[----:B------:R-:W-:Y:S05]  /*1fe0*/  @P0 BRA `(.L_x_41) ;  /* 0x0000000400180947 */ /* 0x000fea0003800000 */
[----:B------:R-:W-:-:S04]  /*1ff0*/  LOP3.LUT P0, RZ, R19, 0x7fffffff, RZ, 0xc0, !PT ;  /* 0x7fffffff13ff7812 */ /* 0x000fc8000780c0ff */
[----:B------:R-:W-:-:S13]  /*2000*/  PLOP3.LUT P0, PT, P1, P0, PT, 0x2f, 0xf2 ;  /* 0x0000000000f2781c */ /* 0x000fda0000f00577 */
[----:B------:R-:W-:Y:S05]  /*2010*/  @P0 BRA `(.L_x_42) ;  /* 0x0000000400000947 */ /* 0x000fea0003800000 */
[----:B------:R-:W-:Y:S02]  /*2020*/  ISETP.GE.AND P0, PT, R28, RZ, PT ;  /* 0x000000ff1c00720c */ /* 0x000fe40003f06270 */
[----:B------:R-:W-:-:S11]  /*2030*/  ISETP.GE.AND P1, PT, R29, RZ, PT ;  /* 0x000000ff1d00720c */ /* 0x000fd60003f26270 */
[----:B------:R-:W-:Y:S01]  /*2040*/  @P0 IMAD.MOV.U32 R23, RZ, RZ, RZ ;  /* 0x000000ffff170224 */ /* 0x000fe200078e00ff */
[----:B------:R-:W-:Y:S01]  /*2050*/  @!P0 MOV R23, 0xffffffc0 ;  /* 0xffffffc000178802 */ /* 0x000fe20000000f00 */
[----:B------:R-:W-:Y:S01]  /*2060*/  @!P0 FFMA R32, R32, 1.84467440737095516160e+19, RZ ;  /* 0x5f80000020208823 */ /* 0x000fe200000000ff */
[----:B------:R-:W-:Y:S02]  /*2070*/  @!P1 FFMA R19, R19, 1.84467440737095516160e+19, RZ ;  /* 0x5f80000013139823 */ /* 0x000fe400000000ff */
[----:B------:R-:W-:-:S07]  /*2080*/  @!P1 IADD3 R23, PT, PT, R23, 0x40, RZ ;  /* 0x0000004017179810 */ /* 0x000fce0007ffe0ff */
.L_x_38:
[----:B------:R-:W-:Y:S01]  /*2090*/  LEA R28, R22, 0xc0800000, 0x17 ;  /* 0xc0800000161c7811 */ /* 0x000fe200078eb8ff */
[----:B------:R-:W-:Y:S01]  /*20a0*/  BSSY.RECONVERGENT B6, `(.L_x_43) ;  /* 0x0000036000067945 */ /* 0x000fe20003800200 */
[----:B------:R-:W-:-:S03]  /*20b0*/  IADD3 R29, PT, PT, R18, -0x7f, RZ ;  /* 0xffffff81121d7810 */ /* 0x000fc60007ffe0ff */
[----:B------:R-:W-:Y:S02]  /*20c0*/  IMAD.IADD R30, R19, 0x1, -R28 ;  /* 0x00000001131e7824 */ /* 0x000fe400078e0a1c */
[C---:B------:R-:W-:Y:S02]  /*20d0*/  IMAD R18, R29.reuse, -0x800000, R32 ;  /* 0xff8000001d127824 */ /* 0x040fe400078e0220 */
[----:B------:R0:W1:Y:S01]  /*20e0*/  MUFU.RCP R28, R30 ;  /* 0x0000001e001c7308 */ /* 0x0000620000001000 */
[----:B------:R-:W-:Y:S01]  /*20f0*/  FADD.FTZ R31, -R30, -RZ ;  /* 0x800000ff1e1f7221 */ /* 0x000fe20000010100 */
[----:B0-----:R-:W-:-:S04]  /*2100*/  IADD3 R30, PT, PT, R29, 0x7f, -R22 ;  /* 0x0000007f1d1e7810 */ /* 0x001fc80007ffe816 */
[----:B------:R-:W-:Y:S01]  /*2110*/  IADD3 R23, PT, PT, R30, R23, RZ ;  /* 0x000000171e177210 */ /* 0x000fe20007ffe0ff */
[----:B-1----:R-:W-:-:S04]  /*2120*/  FFMA R19, R28, R31, 1 ;  /* 0x3f8000001c137423 */ /* 0x002fc8000000001f */
[----:B------:R-:W-:-:S04]  /*2130*/  FFMA R19, R28, R19, R28 ;  /* 0x000000131c137223 */ /* 0x000fc8000000001c */
[----:B------:R-:W-:-:S04]  /*2140*/  FFMA R28, R18, R19, RZ ;  /* 0x00000013121c7223 */ /* 0x000fc800000000ff */
[----:B------:R-:W-:-:S04]  /*2150*/  FFMA R32, R31, R28, R18 ;  /* 0x0000001c1f207223 */ /* 0x000fc80000000012 */
[----:B------:R-:W-:-:S04]  /*2160*/  FFMA R28, R19, R32, R28 ;  /* 0x00000020131c7223 */ /* 0x000fc8000000001c */
[----:B------:R-:W-:-:S04]  /*2170*/  FFMA R31, R31, R28, R18 ;  /* 0x0000001c1f1f7223 */ /* 0x000fc80000000012 */
[----:B------:R-:W-:-:S05]  /*2180*/  FFMA R18, R19, R31, R28 ;  /* 0x0000001f13127223 */ /* 0x000fca000000001c */
[----:B------:R-:W-:-:S04]  /*2190*/  SHF.R.U32.HI R22, RZ, 0x17, R18 ;  /* 0x00000017ff167819 */ /* 0x000fc80000011612 */
[----:B------:R-:W-:-:S05]  /*21a0*/  LOP3.LUT R22, R22, 0xff, RZ, 0xc0, !PT ;  /* 0x000000ff16167812 */ /* 0x000fca00078ec0ff */
[----:B------:R-:W-:-:S05]  /*21b0*/  IMAD.IADD R22, R22, 0x1, R23 ;  /* 0x0000000116167824 */ /* 0x000fca00078e0217 */
[----:B------:R-:W-:-:S04]  /*21c0*/  IADD3 R29, PT, PT, R22, -0x1, RZ ;  /* 0xffffffff161d7810 */ /* 0x000fc80007ffe0ff */
[----:B------:R-:W-:-:S13]  /*21d0*/  ISETP.GE.U32.AND P0, PT, R29, 0xfe, PT ;  /* 0x000000fe1d00780c */ /* 0x000fda0003f06070 */
[----:B------:R-:W-:Y:S05]  /*21e0*/  @!P0 BRA `(.L_x_44) ;  /* 0x0000000000808947 */ /* 0x000fea0003800000 */
[----:B------:R-:W-:-:S13]  /*21f0*/  ISETP.GT.AND P0, PT, R22, 0xfe, PT ;  /* 0x000000fe1600780c */ /* 0x000fda0003f04270 */
[----:B------:R-:W-:Y:S05]  /*2200*/  @P0 BRA `(.L_x_45) ;  /* 0x00000000006c0947 */ /* 0x000fea0003800000 */
[----:B------:R-:W-:-:S13]  /*2210*/  ISETP.GE.AND P0, PT, R22, 0x1, PT ;  /* 0x000000011600780c */ /* 0x000fda0003f06270 */
[----:B------:R-:W-:Y:S05]  /*2220*/  @P0 BRA `(.L_x_46) ;  /* 0x0000000000740947 */ /* 0x000fea0003800000 */
[----:B------:R-:W-:Y:S02]  /*2230*/  ISETP.GE.AND P0, PT, R22, -0x18, PT ;  /* 0xffffffe81600780c */ /* 0x000fe40003f06270 */
[----:B------:R-:W-:-:S11]  /*2240*/  LOP3.LUT R18, R18, 0x80000000, RZ, 0xc0, !PT ;  /* 0x8000000012127812 */ /* 0x000fd600078ec0ff */
[----:B------:R-:W-:Y:S05]  /*2250*/  @!P0 BRA `(.L_x_46) ;  /* 0x0000000000688947 */ /* 0x000fea0003800000 */
[-CC-:B------:R-:W-:Y:S01]  /*2260*/  FFMA.RZ R23, R19, R31.reuse, R28.reuse ;  /* 0x0000001f13177223 */ /* 0x180fe2000000c01c */
[C---:B------:R-:W-:Y:S02]  /*2270*/  IADD3 R30, PT, PT, R22.reuse, 0x20, RZ ;  /* 0x00000020161e7810 */ /* 0x040fe40007ffe0ff */
[C---:B------:R-:W-:Y:S02]  /*2280*/  ISETP.NE.AND P2, PT, R22.reuse, RZ, PT ;  /* 0x000000ff1600720c */ /* 0x040fe40003f45270 */
[----:B------:R-:W-:Y:S01]  /*2290*/  LOP3.LUT R29, R23, 0x7fffff, RZ, 0xc0, !PT ;  /* 0x007fffff171d7812 */ /* 0x000fe200078ec0ff */
[CCC-:B------:R-:W-:Y:S01]  /*22a0*/  FFMA.RP R23, R19.reuse, R31.reuse, R28.reuse ;  /* 0x0000001f13177223 */ /* 0x1c0fe2000000801c */
[----:B------:R-:W-:Y:S01]  /*22b0*/  ISETP.NE.AND P1, PT, R22, RZ, PT ;  /* 0x000000ff1600720c */ /* 0x000fe20003f25270 */
[----:B------:R-:W-:Y:S01]  /*22c0*/  FFMA.RM R28, R19, R31, R28 ;  /* 0x0000001f131c7223 */ /* 0x000fe2000000401c */
[----:B------:R-:W-:Y:S01]  /*22d0*/  LOP3.LUT R29, R29, 0x800000, RZ, 0xfc, !PT ;  /* 0x008000001d1d7812 */ /* 0x000fe200078efcff */
[----:B------:R-:W-:-:S03]  /*22e0*/  IMAD.MOV R22, RZ, RZ, -R22 ;  /* 0x000000ffff167224 */ /* 0x000fc600078e0a16 */
[----:B------:R-:W-:Y:S02]  /*22f0*/  SHF.L.U32 R30, R29, R30, RZ ;  /* 0x0000001e1d1e7219 */ /* 0x000fe400000006ff */
[----:B------:R-:W-:Y:S02]  /*2300*/  FSETP.NEU.FTZ.AND P0, PT, R23, R28, PT ;  /* 0x0000001c1700720b */ /* 0x000fe40003f1d000 */
[----:B------:R-:W-:Y:S02]  /*2310*/  SEL R22, R22, RZ, P2 ;  /* 0x000000ff16167207 */ /* 0x000fe40001000000 */
[----:B------:R-:W-:Y:S02]  /*2320*/  ISETP.NE.AND P1, PT, R30, RZ, P1 ;  /* 0x000000ff1e00720c */ /* 0x000fe40000f25270 */
[----:B------:R-:W-:Y:S02]  /*2330*/  SHF.R.U32.HI R22, RZ, R22, R29 ;  /* 0x00000016ff167219 */ /* 0x000fe4000001161d */
[----:B------:R-:W-:-:S02]  /*2340*/  PLOP3.LUT P0, PT, P0, P1, PT, 0xf8, 0x8f ;  /* 0x00000000008f781c */ /* 0x000fc40000703f70 */
[----:B------:R-:W-:Y:S02]  /*2350*/  SHF.R.U32.HI R28, RZ, 0x1, R22 ;  /* 0x00000001ff1c7819 */ /* 0x000fe40000011616 */
[----:B------:R-:W-:-:S04]  /*2360*/  SEL R19, RZ, 0x1, !P0 ;  /* 0x00000001ff137807 */ /* 0x000fc80004000000 */
[----:B------:R-:W-:-:S04]  /*2370*/  LOP3.LUT R19, R19, 0x1, R28, 0xf8, !PT ;  /* 0x0000000113137812 */ /* 0x000fc800078ef81c */
[----:B------:R-:W-:-:S04]  /*2380*/  LOP3.LUT R19, R19, R22, RZ, 0xc0, !PT ;  /* 0x0000001613137212 */ /* 0x000fc800078ec0ff */
[----:B------:R-:W-:-:S04]  /*2390*/  IADD3 R19, PT, PT, R28, R19, RZ ;  /* 0x000000131c137210 */ /* 0x000fc80007ffe0ff */
[----:B------:R-:W-:Y:S01]  /*23a0*/  LOP3.LUT R18, R19, R18, RZ, 0xfc, !PT ;  /* 0x0000001213127212 */ /* 0x000fe200078efcff */
[----:B------:R-:W-:Y:S06]  /*23b0*/  BRA `(.L_x_46) ;  /* 0x0000000000107947 */ /* 0x000fec0003800000 */
.L_x_45:
[----:B------:R-:W-:-:S04]  /*23c0*/  LOP3.LUT R18, R18, 0x80000000, RZ, 0xc0, !PT ;  /* 0x8000000012127812 */ /* 0x000fc800078ec0ff */
[----:B------:R-:W-:Y:S01]  /*23d0*/  LOP3.LUT R18, R18, 0x7f800000, RZ, 0xfc, !PT ;  /* 0x7f80000012127812 */ /* 0x000fe200078efcff */
[----:B------:R-:W-:Y:S06]  /*23e0*/  BRA `(.L_x_46) ;  /* 0x0000000000047947 */ /* 0x000fec0003800000 */
.L_x_44:
[----:B------:R-:W-:-:S07]  /*23f0*/  LEA R18, R23, R18, 0x17 ;  /* 0x0000001217127211 */ /* 0x000fce00078eb8ff */
.L_x_46:
[----:B------:R-:W-:Y:S05]  /*2400*/  BSYNC.RECONVERGENT B6 ;  /* 0x0000000000067941 */ /* 0x000fea0003800200 */
.L_x_43:
[----:B------:R-:W-:Y:S05]  /*2410*/  BRA `(.L_x_47) ;  /* 0x0000000000207947 */ /* 0x000fea0003800000 */
.L_x_42:
[----:B------:R-:W-:-:S04]  /*2420*/  LOP3.LUT R18, R19, 0x80000000, R32, 0x48, !PT ;  /* 0x8000000013127812 */ /* 0x000fc800078e4820 */
[----:B------:R-:W-:Y:S01]  /*2430*/  LOP3.LUT R18, R18, 0x7f800000, RZ, 0xfc, !PT ;  /* 0x7f80000012127812 */ /* 0x000fe200078efcff */
[----:B------:R-:W-:Y:S06]  /*2440*/  BRA `(.L_x_47) ;  /* 0x0000000000147947 */ /* 0x000fec0003800000 */
.L_x_41:
[----:B------:R-:W-:Y:S01]  /*2450*/  LOP3.LUT R18, R19, 0x80000000, R32, 0x48, !PT ;  /* 0x8000000013127812 */ /* 0x000fe200078e4820 */
[----:B------:R-:W-:Y:S06]  /*2460*/  BRA `(.L_x_47) ;  /* 0x00000000000c7947 */ /* 0x000fec0003800000 */
.L_x_40:
[----:B------:R-:W0:Y:S01]  /*2470*/  MUFU.RSQ R18, -QNAN ;  /* 0xffc0000000127908 */ /* 0x000e220000001400 */
[----:B------:R-:W-:Y:S05]  /*2480*/  BRA `(.L_x_47) ;  /* 0x0000000000047947 */ /* 0x000fea0003800000 */
.L_x_39:
[----:B------:R-:W-:-:S07]  /*2490*/  FADD.FTZ R18, R32, R19 ;  /* 0x0000001320127221 */ /* 0x000fce0000010000 */
.L_x_47:
[----:B------:R-:W-:Y:S05]  /*24a0*/  BSYNC.RECONVERGENT B5 ;  /* 0x0000000000057941 */ /* 0x000fea0003800200 */
.L_x_37:
[----:B------:R-:W-:Y:S02]  /*24b0*/  HFMA2 R19, -RZ, RZ, 0, 0 ;  /* 0x00000000ff137431 */ /* 0x000fe400000001ff */
[----:B0-----:R-:W-:Y:S01]  /*24c0*/  IMAD.MOV.U32 R22, RZ, RZ, R18 ;  /* 0x000000ffff167224 */ /* 0x001fe200078e0012 */
[----:B------:R-:W-:-:S04]  /*24d0*/  MOV R18, R20 ;  /* 0x0000001400127202 */ /* 0x000fc80000000f00 */
[----:B------:R-:W-:Y:S05]  /*24e0*/  RET.REL.NODEC R18 `(_Z21nonLocalMeansConstMemPKfiiiiifPf) ;  /* 0xffffffd812c47950 */ /* 0x000fea0003c3ffff */
.L_x_48:
[----:B------:R-:W-:-:S00]  /*24f0*/  BRA `(.L_x_48) ;  /* 0xfffffffc00fc7947 */ /* 0x000fc0000383ffff */
[----:B------:R-:W-:-:S00]  /*2500*/  NOP ;  /* 0x0000000000007918 */ /* 0x000fc00000000000 */
[----:B------:R-:W-:-:S00]  /*2510*/  NOP ;  /* 0x0000000000007918 */ /* 0x000fc00000000000 */
[----:B------:R-:W-:-:S00]  /*2520*/  NOP ;  /* 0x0000000000007918 */ /* 0x000fc00000000000 */
[----:B------:R-:W-:-:S00]  /*2530*/  NOP ;  /* 0x0000000000007918 */ /* 0x000fc00000000000 */
[----:B------:R-:W-:-:S00]  /*2540*/  NOP ;  /* 0x0000000000007918 */ /* 0x000fc00000000000 */
[----:B------:R-:W-:-:S00]  /*2550*/  NOP ;  /* 0x0000000000007918 */ /* 0x000fc00000000000 */
[----:B------:R-:W-:-:S00]  /*2560*/  NOP ;  /* 0x0000000000007918 */ /* 0x000fc00000000000 */
[----:B------:R-:W-:-:S00]  /*2570*/  NOP ;  /* 0x0000000000007918 */ /* 0x000fc00000000000 */
.L_x_49:


//--------------------- .nv.shared.reserved.0     --------------------------
	.section	.nv.shared.reserved.0,"aw",@nobits
	.weak		__nv_reservedSMEM_offset_0_alias
	.size		__nv_reservedSMEM_offset_0_alias, 0, 64
	.other		__nv_reservedSMEM_offset_0_alias,@"STO_CUDA_RESERVED_SHARED STV_DEFAULT"
__nv_reservedSMEM_offset_0_alias:
	.zero		0
	.zero		64


//--------------------- .nv.constant0._Z21nonLocalMeansConstMemPKfiiiiifPf --------------------------
	.section	.nv.constant0._Z21nonLocalMeansConstMemPKfiiiiifPf,"a",@progbits
	.sectionflags	@""
	.align	4
.nv.constant0._Z21nonLocalMeansConstMemPKfiiiiifPf:
	.zero		936


//--------------------- SYMBOLS --------------------------

	.type		.nv.reservedSmem.offset0,@object
	.size		.nv.reservedSmem.offset0,0x4
